def attn_fwd(
    Q,
    K,
    V,
    Out,
    Lse,
    sm_scale,
    stride_qz,
    stride_qh,
    stride_qm,
    stride_qk,
    stride_kz,
    stride_kh,
    stride_kn,
    stride_kk,
    stride_vz,
    stride_vh,
    stride_vn,
    stride_vk,
    stride_oz,
    stride_oh,
    stride_om,
    stride_ok,
    seqlen_q,
    seqlen_k,
    BLOCK_M: tl.constexpr,
    BLOCK_N: tl.constexpr,
    HEAD_DIM: tl.constexpr,
    CAUSAL: tl.constexpr,
):
    start_m = tl.program_id(0)
    off_hz = tl.program_id(1)
    q_off = off_hz * stride_qh
    k_off = off_hz * stride_kh
    v_off = off_hz * stride_vh
    offs_m = start_m * BLOCK_M + tl.arange(0, BLOCK_M)
    offs_d = tl.arange(0, HEAD_DIM)
    offs_n = tl.arange(0, BLOCK_N)
    q_ptrs = Q + q_off + offs_m[:, None] * stride_qm + offs_d[None, :] * stride_qk
    k_ptrs = K + k_off + offs_d[:, None] * stride_kk + offs_n[None, :] * stride_kn
    v_ptrs = V + v_off + offs_n[:, None] * stride_vn + offs_d[None, :] * stride_vk
    m_i = tl.full([BLOCK_M], float("-inf"), dtype=tl.float32)
    l_i = tl.zeros([BLOCK_M], dtype=tl.float32) + 1.0
    acc = tl.zeros([BLOCK_M, HEAD_DIM], dtype=tl.float32)
    q = tl.load(q_ptrs)
    acc, l_i, m_i = _attn_fwd_inner(
        acc,
        l_i,
        m_i,
        q,
        k_ptrs,
        v_ptrs,
        sm_scale,
        stride_kn,
        stride_vn,
        start_m,
        seqlen_k,
        BLOCK_M,
        BLOCK_N,
        HEAD_DIM,
        CAUSAL,
    )
    acc = acc / l_i[:, None]
    lse = m_i + tl.math.log2(l_i) / 1.4426950408889634
    o_ptrs = (
        Out
        + off_hz * stride_oh
        + offs_m[:, None] * stride_om
        + offs_d[None, :] * stride_ok
    )
    tl.store(o_ptrs, acc.to(Out.dtype.element_ty))
    tl.store(Lse + off_hz * seqlen_q + offs_m, lse)

# config = {"BLOCK_M": 64, "BLOCK_N": 128, "HEAD_DIM": 32, "arch": "sm_100", "causal": false, "dtype": "bf16", "num_stages": 2, "num_warps": 8}
# arch = sm_100


// ===== COMPILED SASS (sm_100a) =====

	.target	sm_100a

	.elftype	@"ET_EXEC"


//--------------------- .note.nv.tkinfo           --------------------------
	.section	.note.nv.tkinfo,"",@"SHT_NOTE"
	.sectionflags	@"SHF_NOTE_NV_TKINFO"
	.tkinfo
        /*0018*/ 	.word	0x00000081
        /*0030*/ 	.string	""
        /*0030*/ 	.string	"ptxas-blackwell"
        /*0030*/ 	.string	"Cuda compilation tools, release 12.9, V12.9.86"
        /*0030*/ 	.string	"Build cuda_12.9.r12.9/compiler.36037853_0"
        /*0030*/ 	.string	"-v  -suppress-debug-info  -lineinfo  -arch sm_100a "



//--------------------- .note.nv.cuver            --------------------------
	.section	.note.nv.cuver,"",@"SHT_NOTE"
	.sectionflags	@"SHF_NOTE_NV_CUVER"
        /*0018*/ 	.short	0x0001
        /*001a*/ 	.short	0x0064
        /*001c*/ 	.short	0x0001
        /*001e*/ 	.short	0x0000
        /*0020*/ 	.short	0x0001
        /*0022*/ 	.short	0x0000


//--------------------- .nv.info                  --------------------------
	.section	.nv.info,"",@"SHT_CUDA_INFO"
	.align	4


	//----- nvinfo : EIATTR_REGCOUNT
	.align		4
        /*0000*/ 	.byte	0x04, 0x2f
        /*0002*/ 	.short	(.L_5 - .L_4)
	.align		4
.L_4:
        /*0004*/ 	.word	index@(attn_fwd)
        /*0008*/ 	.word	0x00000080


	//----- nvinfo : EIATTR_FRAME_SIZE
	.align		4
.L_5:
        /*000c*/ 	.byte	0x04, 0x11
        /*000e*/ 	.short	(.L_7 - .L_6)
	.align		4
.L_6:
        /*0010*/ 	.word	index@($__internal_2_$__cuda_sm10x_tcgen05_guardrail_trap_unallocated_columns_being_dealloced)
        /*0014*/ 	.word	0x00000000


	//----- nvinfo : EIATTR_FRAME_SIZE
	.align		4
.L_7:
        /*0018*/ 	.byte	0x04, 0x11
        /*001a*/ 	.short	(.L_9 - .L_8)
	.align		4
.L_8:
        /*001c*/ 	.word	index@($__internal_1_$__cuda_sm10x_tcgen05_guardrail_trap_phase_invalid_during_alloc)
        /*0020*/ 	.word	0x00000000


	//----- nvinfo : EIATTR_FRAME_SIZE
	.align		4
.L_9:
        /*0024*/ 	.byte	0x04, 0x11
        /*0026*/ 	.short	(.L_11 - .L_10)
	.align		4
.L_10:
        /*0028*/ 	.word	index@($__internal_0_$__cuda_sm10x_tcgen05_guardrail_trap_col_being_dealloced_not_returned_by_alloc)
        /*002c*/ 	.word	0x00000000


	//----- nvinfo : EIATTR_FRAME_SIZE
	.align		4
.L_11:
        /*0030*/ 	.byte	0x04, 0x11
        /*0032*/ 	.short	(.L_13 - .L_12)
	.align		4
.L_12:
        /*0034*/ 	.word	index@(attn_fwd)
        /*0038*/ 	.word	0x00000000


	//----- nvinfo : EIATTR_MIN_STACK_SIZE
	.align		4
.L_13:
        /*003c*/ 	.byte	0x04, 0x12
        /*003e*/ 	.short	(.L_15 - .L_14)
	.align		4
.L_14:
        /*0040*/ 	.word	index@(attn_fwd)
        /*0044*/ 	.word	0x00000000
.L_15:


//--------------------- .nv.info.attn_fwd         --------------------------
	.section	.nv.info.attn_fwd,"",@"SHT_CUDA_INFO"
	.sectionflags	@""
	.align	4


	//----- nvinfo : EIATTR_CUDA_API_VERSION
	.align		4
        /*0000*/ 	.byte	0x04, 0x37
        /*0002*/ 	.short	(.L_17 - .L_16)
.L_16:
        /*0004*/ 	.word	0x00000081


	//----- nvinfo : EIATTR_KPARAM_INFO
	.align		4
.L_17:
        /*0008*/ 	.byte	0x04, 0x17
        /*000a*/ 	.short	(.L_19 - .L_18)
.L_18:
        /*000c*/ 	.word	0x00000000
        /*0010*/ 	.short	0x0019
        /*0012*/ 	.short	0x0080
        /*0014*/ 	.byte	0x00, 0xf4, 0x21, 0x00


	//----- nvinfo : EIATTR_KPARAM_INFO
	.align		4
.L_19:
        /*0018*/ 	.byte	0x04, 0x17
        /*001a*/ 	.short	(.L_21 - .L_20)
.L_20:
        /*001c*/ 	.word	0x00000000
        /*0020*/ 	.short	0x0018
        /*0022*/ 	.short	0x0078
        /*0024*/ 	.byte	0x00, 0xf4, 0x21, 0x00


	//----- nvinfo : EIATTR_KPARAM_INFO
	.align		4
.L_21:
        /*0028*/ 	.byte	0x04, 0x17
        /*002a*/ 	.short	(.L_23 - .L_22)
.L_22:
        /*002c*/ 	.word	0x00000000
        /*0030*/ 	.short	0x0017
        /*0032*/ 	.short	0x0070
        /*0034*/ 	.byte	0x00, 0xf0, 0x11, 0x00


	//----- nvinfo : EIATTR_KPARAM_INFO
	.align		4
.L_23:
        /*0038*/ 	.byte	0x04, 0x17
        /*003a*/ 	.short	(.L_25 - .L_24)
.L_24:
        /*003c*/ 	.word	0x00000000
        /*0040*/ 	.short	0x0016
        /*0042*/ 	.short	0x006c
        /*0044*/ 	.byte	0x00, 0xf0, 0x11, 0x00


	//----- nvinfo : EIATTR_KPARAM_INFO
	.align		4
.L_25:
        /*0048*/ 	.byte	0x04, 0x17
        /*004a*/ 	.short	(.L_27 - .L_26)
.L_26:
        /*004c*/ 	.word	0x00000000
        /*0050*/ 	.short	0x0015
        /*0052*/ 	.short	0x0068
        /*0054*/ 	.byte	0x00, 0xf0, 0x11, 0x00


	//----- nvinfo : EIATTR_KPARAM_INFO
	.align		4
.L_27:
        /*0058*/ 	.byte	0x04, 0x17
        /*005a*/ 	.short	(.L_29 - .L_28)
.L_28:
        /*005c*/ 	.word	0x00000000
        /*0060*/ 	.short	0x0014
        /*0062*/ 	.short	0x0064
        /*0064*/ 	.byte	0x00, 0xf0, 0x11, 0x00


	//----- nvinfo : EIATTR_KPARAM_INFO
	.align		4
.L_29:
        /*0068*/ 	.byte	0x04, 0x17
        /*006a*/ 	.short	(.L_31 - .L_30)
.L_30:
        /*006c*/ 	.word	0x00000000
        /*0070*/ 	.short	0x0013
        /*0072*/ 	.short	0x0060
        /*0074*/ 	.byte	0x00, 0xf0, 0x11, 0x00


	//----- nvinfo : EIATTR_KPARAM_INFO
	.align		4
.L_31:
        /*0078*/ 	.byte	0x04, 0x17
        /*007a*/ 	.short	(.L_33 - .L_32)
.L_32:
        /*007c*/ 	.word	0x00000000
        /*0080*/ 	.short	0x0012
        /*0082*/ 	.short	0x005c
        /*0084*/ 	.byte	0x00, 0xf0, 0x11, 0x00


	//----- nvinfo : EIATTR_KPARAM_INFO
	.align		4
.L_33:
        /*0088*/ 	.byte	0x04, 0x17
        /*008a*/ 	.short	(.L_35 - .L_34)
.L_34:
        /*008c*/ 	.word	0x00000000
        /*0090*/ 	.short	0x0011
        /*0092*/ 	.short	0x0058
        /*0094*/ 	.byte	0x00, 0xf0, 0x11, 0x00


	//----- nvinfo : EIATTR_KPARAM_INFO
	.align		4
.L_35:
        /*0098*/ 	.byte	0x04, 0x17
        /*009a*/ 	.short	(.L_37 - .L_36)
.L_36:
        /*009c*/ 	.word	0x00000000
        /*00a0*/ 	.short	0x0010
        /*00a2*/ 	.short	0x0054
        /*00a4*/ 	.byte	0x00, 0xf0, 0x11, 0x00


	//----- nvinfo : EIATTR_KPARAM_INFO
	.align		4
.L_37:
        /*00a8*/ 	.byte	0x04, 0x17
        /*00aa*/ 	.short	(.L_39 - .L_38)
.L_38:
        /*00ac*/ 	.word	0x00000000
        /*00b0*/ 	.short	0x000f
        /*00b2*/ 	.short	0x0050
        /*00b4*/ 	.byte	0x00, 0xf0, 0x11, 0x00


	//----- nvinfo : EIATTR_KPARAM_INFO
	.align		4
.L_39:
        /*00b8*/ 	.byte	0x04, 0x17
        /*00ba*/ 	.short	(.L_41 - .L_40)
.L_40:
        /*00bc*/ 	.word	0x00000000
        /*00c0*/ 	.short	0x000e
        /*00c2*/ 	.short	0x004c
        /*00c4*/ 	.byte	0x00, 0xf0, 0x11, 0x00


	//----- nvinfo : EIATTR_KPARAM_INFO
	.align		4
.L_41:
        /*00c8*/ 	.byte	0x04, 0x17
        /*00ca*/ 	.short	(.L_43 - .L_42)
.L_42:
        /*00cc*/ 	.word	0x00000000
        /*00d0*/ 	.short	0x000d
        /*00d2*/ 	.short	0x0048
        /*00d4*/ 	.byte	0x00, 0xf0, 0x11, 0x00


	//----- nvinfo : EIATTR_KPARAM_INFO
	.align		4
.L_43:
        /*00d8*/ 	.byte	0x04, 0x17
        /*00da*/ 	.short	(.L_45 - .L_44)
.L_44:
        /*00dc*/ 	.word	0x00000000
        /*00e0*/ 	.short	0x000c
        /*00e2*/ 	.short	0x0044
        /*00e4*/ 	.byte	0x00, 0xf0, 0x11, 0x00


	//----- nvinfo : EIATTR_KPARAM_INFO
	.align		4
.L_45:
        /*00e8*/ 	.byte	0x04, 0x17
        /*00ea*/ 	.short	(.L_47 - .L_46)
.L_46:
        /*00ec*/ 	.word	0x00000000
        /*00f0*/ 	.short	0x000b
        /*00f2*/ 	.short	0x0040
        /*00f4*/ 	.byte	0x00, 0xf0, 0x11, 0x00


	//----- nvinfo : EIATTR_KPARAM_INFO
	.align		4
.L_47:
        /*00f8*/ 	.byte	0x04, 0x17
        /*00fa*/ 	.short	(.L_49 - .L_48)
.L_48:
        /*00fc*/ 	.word	0x00000000
        /*0100*/ 	.short	0x000a
        /*0102*/ 	.short	0x003c
        /*0104*/ 	.byte	0x00, 0xf0, 0x11, 0x00


	//----- nvinfo : EIATTR_KPARAM_INFO
	.align		4
.L_49:
        /*0108*/ 	.byte	0x04, 0x17
        /*010a*/ 	.short	(.L_51 - .L_50)
.L_50:
        /*010c*/ 	.word	0x00000000
        /*0110*/ 	.short	0x0009
        /*0112*/ 	.short	0x0038
        /*0114*/ 	.byte	0x00, 0xf0, 0x11, 0x00


	//----- nvinfo : EIATTR_KPARAM_INFO
	.align		4
.L_51:
        /*0118*/ 	.byte	0x04, 0x17
        /*011a*/ 	.short	(.L_53 - .L_52)
.L_52:
        /*011c*/ 	.word	0x00000000
        /*0120*/ 	.short	0x0008
        /*0122*/ 	.short	0x0034
        /*0124*/ 	.byte	0x00, 0xf0, 0x11, 0x00


	//----- nvinfo : EIATTR_KPARAM_INFO
	.align		4
.L_53:
        /*0128*/ 	.byte	0x04, 0x17
        /*012a*/ 	.short	(.L_55 - .L_54)
.L_54:
        /*012c*/ 	.word	0x00000000
        /*0130*/ 	.short	0x0007
        /*0132*/ 	.short	0x0030
        /*0134*/ 	.byte	0x00, 0xf0, 0x11, 0x00


	//----- nvinfo : EIATTR_KPARAM_INFO
	.align		4
.L_55:
        /*0138*/ 	.byte	0x04, 0x17
        /*013a*/ 	.short	(.L_57 - .L_56)
.L_56:
        /*013c*/ 	.word	0x00000000
        /*0140*/ 	.short	0x0006
        /*0142*/ 	.short	0x002c
        /*0144*/ 	.byte	0x00, 0xf0, 0x11, 0x00


	//----- nvinfo : EIATTR_KPARAM_INFO
	.align		4
.L_57:
        /*0148*/ 	.byte	0x04, 0x17
        /*014a*/ 	.short	(.L_59 - .L_58)
.L_58:
        /*014c*/ 	.word	0x00000000
        /*0150*/ 	.short	0x0005
        /*0152*/ 	.short	0x0028
        /*0154*/ 	.byte	0x00, 0xf0, 0x11, 0x00


	//----- nvinfo : EIATTR_KPARAM_INFO
	.align		4
.L_59:
        /*0158*/ 	.byte	0x04, 0x17
        /*015a*/ 	.short	(.L_61 - .L_60)
.L_60:
        /*015c*/ 	.word	0x00000000
        /*0160*/ 	.short	0x0004
        /*0162*/ 	.short	0x0020
        /*0164*/ 	.byte	0x00, 0xf4, 0x21, 0x00


	//----- nvinfo : EIATTR_KPARAM_INFO
	.align		4
.L_61:
        /*0168*/ 	.byte	0x04, 0x17
        /*016a*/ 	.short	(.L_63 - .L_62)
.L_62:
        /*016c*/ 	.word	0x00000000
        /*0170*/ 	.short	0x0003
        /*0172*/ 	.short	0x0018
        /*0174*/ 	.byte	0x00, 0xf4, 0x21, 0x00


	//----- nvinfo : EIATTR_KPARAM_INFO
	.align		4
.L_63:
        /*0178*/ 	.byte	0x04, 0x17
        /*017a*/ 	.short	(.L_65 - .L_64)
.L_64:
        /*017c*/ 	.word	0x00000000
        /*0180*/ 	.short	0x0002
        /*0182*/ 	.short	0x0010
        /*0184*/ 	.byte	0x00, 0xf4, 0x21, 0x00


	//----- nvinfo : EIATTR_KPARAM_INFO
	.align		4
.L_65:
        /*0188*/ 	.byte	0x04, 0x17
        /*018a*/ 	.short	(.L_67 - .L_66)
.L_66:
        /*018c*/ 	.word	0x00000000
        /*0190*/ 	.short	0x0001
        /*0192*/ 	.short	0x0008
        /*0194*/ 	.byte	0x00, 0xf4, 0x21, 0x00


	//----- nvinfo : EIATTR_KPARAM_INFO
	.align		4
.L_67:
        /*0198*/ 	.byte	0x04, 0x17
        /*019a*/ 	.short	(.L_69 - .L_68)
.L_68:
        /*019c*/ 	.word	0x00000000
        /*01a0*/ 	.short	0x0000
        /*01a2*/ 	.short	0x0000
        /*01a4*/ 	.byte	0x00, 0xf4, 0x21, 0x00


	//----- nvinfo : EIATTR_AT_ENTRY_FRAGMENTS
	.align		4
.L_69:
        /*01a8*/ 	.byte	0x04, 0x4f
        /*01aa*/ 	.short	(.L_71 - .L_70)


	//   ....[0]....
.L_70:
        /*01ac*/ 	.word	0x00000004


	//----- nvinfo : EIATTR_RESERVED_SMEM_USED
	.align		4
.L_71:
        /*01b0*/ 	.byte	0x01, 0x41
	.zero		2


	//----- nvinfo : EIATTR_SPARSE_MMA_MASK
	.align		4
        /*01b4*/ 	.byte	0x03, 0x50
        /*01b6*/ 	.short	0x0000


	//----- nvinfo : EIATTR_TCGEN05_1CTA_USED
	.align		4
        /*01b8*/ 	.byte	0x01, 0x51
	.zero		2


	//----- nvinfo : EIATTR_MAXREG_COUNT
	.align		4
        /*01bc*/ 	.byte	0x03, 0x1b
        /*01be*/ 	.short	0x00ff


	//----- nvinfo : EIATTR_NUM_BARRIERS
	.align		4
        /*01c0*/ 	.byte	0x02, 0x4c
        /*01c2*/ 	.byte	0x01
	.zero		1


	//----- nvinfo : EIATTR_INT_WARP_WIDE_INSTR_OFFSETS
	.align		4
        /*01c4*/ 	.byte	0x04, 0x31
        /*01c6*/ 	.short	(.L_73 - .L_72)


	//   ....[0]....
.L_72:
        /*01c8*/ 	.word	0x00000c50


	//   ....[1]....
        /*01cc*/ 	.word	0x00000ce0


	//   ....[2]....
        /*01d0*/ 	.word	0x00000fc0


	//   ....[3]....
        /*01d4*/ 	.word	0x00001070


	//   ....[4]....
        /*01d8*/ 	.word	0x00003300


	//   ....[5]....
        /*01dc*/ 	.word	0x000057f0


	//   ....[6]....
        /*01e0*/ 	.word	0x00005840


	//----- nvinfo : EIATTR_COOP_GROUP_MASK_REGIDS
	.align		4
.L_73:
        /*01e4*/ 	.byte	0x04, 0x29
        /*01e6*/ 	.short	(.L_75 - .L_74)


	//   ....[0]....
.L_74:
        /*01e8*/ 	.word	0xffffffff


	//   ....[1]....
        /*01ec*/ 	.word	0xffffffff


	//   ....[2]....
        /*01f0*/ 	.word	0xffffffff


	//   ....[3]....
        /*01f4*/ 	.word	0xffffffff


	//   ....[4]....
        /*01f8*/ 	.word	0xffffffff


	//   ....[5]....
        /*01fc*/ 	.word	0xffffffff


	//   ....[6]....
        /*0200*/ 	.word	0xffffffff


	//   ....[7]....
        /*0204*/ 	.word	0xffffffff


	//   ....[8]....
        /*0208*/ 	.word	0xffffffff


	//   ....[9]....
        /*020c*/ 	.word	0xffffffff


	//   ....[10]....
        /*0210*/ 	.word	0xffffffff


	//   ....[11]....
        /*0214*/ 	.word	0xffffffff


	//----- nvinfo : EIATTR_COOP_GROUP_INSTR_OFFSETS
	.align		4
.L_75:
        /*0218*/ 	.byte	0x04, 0x28
        /*021a*/ 	.short	(.L_77 - .L_76)


	//   ....[0]....
.L_76:
        /*021c*/ 	.word	0x00000050


	//   ....[1]....
        /*0220*/ 	.word	0x00000310


	//   ....[2]....
        /*0224*/ 	.word	0x00001880


	//   ....[3]....
        /*0228*/ 	.word	0x00001b70


	//   ....[4]....
        /*022c*/ 	.word	0x00002490


	//   ....[5]....
        /*0230*/ 	.word	0x000024f0


	//   ....[6]....
        /*0234*/ 	.word	0x000038d0


	//   ....[7]....
        /*0238*/ 	.word	0x00003920


	//   ....[8]....
        /*023c*/ 	.word	0x00004190


	//   ....[9]....
        /*0240*/ 	.word	0x000041f0


	//   ....[10]....
        /*0244*/ 	.word	0x00005680


	//   ....[11]....
        /*0248*/ 	.word	0x000058f0


	//----- nvinfo : EIATTR_VRC_CTA_INIT_COUNT
	.align		4
.L_77:
        /*024c*/ 	.byte	0x02, 0x4a
        /*024e*/ 	.byte	0x80
	.zero		1


	//----- nvinfo : EIATTR_MBARRIER_INSTR_OFFSETS
	.align		4
        /*0250*/ 	.byte	0x04, 0x39
        /*0252*/ 	.short	(.L_79 - .L_78)


	//   ....[0]....
.L_78:
        /*0254*/ 	.word	0x00000e50
        /*0258*/ 	.word	0x000000ff
        /*025c*/ 	.word	0x00000000
        /*0260*/ 	.short	0x0100
        /*0262*/ 	.byte	0x10
	.zero		1


	//   ....[1]....
        /*0264*/ 	.word	0x00001060
        /*0268*/ 	.word	0x000000ff
        /*026c*/ 	.word	0x00007008
        /*0270*/ 	.short	0x0100
        /*0272*/ 	.byte	0x0d
	.zero		1


	//   ....[2]....
        /*0274*/ 	.word	0x00001210
        /*0278*/ 	.word	0x000000ff
        /*027c*/ 	.word	0x00002000
        /*0280*/ 	.short	0x0100
        /*0282*/ 	.byte	0x0d
	.zero		1


	//   ....[3]....
        /*0284*/ 	.word	0x000013f0
        /*0288*/ 	.word	0x000000ff
        /*028c*/ 	.word	0x00002000
        /*0290*/ 	.short	0x010a
        /*0292*/ 	.byte	0x0d
	.zero		1


	//   ....[4]....
        /*0294*/ 	.word	0x00001510
        /*0298*/ 	.word	0x000000ff
        /*029c*/ 	.word	0x00002000
        /*02a0*/ 	.short	0x0108
        /*02a2*/ 	.byte	0x0d
	.zero		1


	//   ....[5]....
        /*02a4*/ 	.word	0x00003440
        /*02a8*/ 	.word	0x000000ff
        /*02ac*/ 	.word	0x00007010
        /*02b0*/ 	.short	0x0100
        /*02b2*/ 	.byte	0x0d
	.zero		1


	//   ....[6]....
        /*02b4*/ 	.word	0x00003550
        /*02b8*/ 	.word	0x000000ff
        /*02bc*/ 	.word	0x00007010
        /*02c0*/ 	.short	0x010a
        /*02c2*/ 	.byte	0x0d
	.zero		1


	//   ....[7]....
        /*02c4*/ 	.word	0x000035b0
        /*02c8*/ 	.word	0x000000ff
        /*02cc*/ 	.word	0x00007010
        /*02d0*/ 	.short	0x0108
        /*02d2*/ 	.byte	0x0d
	.zero		1


	//   ....[8]....
        /*02d4*/ 	.word	0x00004240
        /*02d8*/ 	.word	0x000000ff
        /*02dc*/ 	.word	0x00000000
        /*02e0*/ 	.short	0x010a
        /*02e2*/ 	.byte	0x10
	.zero		1


	//   ....[9]....
        /*02e4*/ 	.word	0x00004cf0
        /*02e8*/ 	.word	0x000000ff
        /*02ec*/ 	.word	0x00000000
        /*02f0*/ 	.short	0x010a
        /*02f2*/ 	.byte	0x10
	.zero		1


	//   ....[10]....
        /*02f4*/ 	.word	0x00004ea0
        /*02f8*/ 	.word	0x000000ff
        /*02fc*/ 	.word	0x00007000
        /*0300*/ 	.short	0x0108
        /*0302*/ 	.byte	0x0d
	.zero		1


	//   ....[11]....
        /*0304*/ 	.word	0x00004f40
        /*0308*/ 	.word	0x000000ff
        /*030c*/ 	.word	0x00007008
        /*0310*/ 	.short	0x0108
        /*0312*/ 	.byte	0x0d
	.zero		1


	//   ....[12]....
        /*0314*/ 	.word	0x00005910
        /*0318*/ 	.word	0x000000ff
        /*031c*/ 	.word	0x00002000
        /*0320*/ 	.short	0x010a
        /*0322*/ 	.byte	0x0d
	.zero		1


	//   ....[13]....
        /*0324*/ 	.word	0x00005940
        /*0328*/ 	.word	0x000000ff
        /*032c*/ 	.word	0x00007010
        /*0330*/ 	.short	0x010a
        /*0332*/ 	.byte	0x0d
	.zero		1


	//   ....[14]....
        /*0334*/ 	.word	0x00005970
        /*0338*/ 	.word	0x000000ff
        /*033c*/ 	.word	0x00000000
        /*0340*/ 	.short	0x010a
        /*0342*/ 	.byte	0x10
	.zero		1


	//   ....[15]....
        /*0344*/ 	.word	0x000059a0
        /*0348*/ 	.word	0x000000ff
        /*034c*/ 	.word	0x00000000
        /*0350*/ 	.short	0x010a
        /*0352*/ 	.byte	0x10
	.zero		1


	//----- nvinfo : EIATTR_NUM_MBARRIERS
	.align		4
.L_79:
        /*0354*/ 	.byte	0x03, 0x38
        /*0356*/ 	.short	0xffff


	//----- nvinfo : EIATTR_EXIT_INSTR_OFFSETS
	.align		4
        /*0358*/ 	.byte	0x04, 0x1c
        /*035a*/ 	.short	(.L_81 - .L_80)


	//   ....[0]....
.L_80:
        /*035c*/ 	.word	0x00005900


	//----- nvinfo : EIATTR_REQNTID
	.align		4
.L_81:
        /*0360*/ 	.byte	0x04, 0x10
        /*0362*/ 	.short	(.L_83 - .L_82)
.L_82:
        /*0364*/ 	.word	0x00000100
        /*0368*/ 	.word	0x00000001
        /*036c*/ 	.word	0x00000001


	//----- nvinfo : EIATTR_CRS_STACK_SIZE
	.align		4
.L_83:
        /*0370*/ 	.byte	0x04, 0x1e
        /*0372*/ 	.short	(.L_85 - .L_84)
.L_84:
        /*0374*/ 	.word	0x00000000


	//----- nvinfo : EIATTR_CBANK_PARAM_SIZE
	.align		4
.L_85:
        /*0378*/ 	.byte	0x03, 0x19
        /*037a*/ 	.short	0x0088


	//----- nvinfo : EIATTR_PARAM_CBANK
	.align		4
        /*037c*/ 	.byte	0x04, 0x0a
        /*037e*/ 	.short	(.L_87 - .L_86)
	.align		4
.L_86:
        /*0380*/ 	.word	index@(.nv.constant0.attn_fwd)
        /*0384*/ 	.short	0x0380
        /*0386*/ 	.short	0x0088


	//----- nvinfo : EIATTR_SW_WAR
	.align		4
.L_87:
        /*0388*/ 	.byte	0x04, 0x36
        /*038a*/ 	.short	(.L_89 - .L_88)
.L_88:
        /*038c*/ 	.word	0x00000008
.L_89:


//--------------------- .nv.compat                --------------------------
	.section	.nv.compat,"",@"SHT_CUDA_COMPAT_INFO"
	.align	4
        /*0000*/ 	.byte	0x02, 0x02, 0x02, 0x00, 0x02, 0x05, 0x05, 0x00, 0x02, 0x03, 0x00, 0x00, 0x02, 0x06, 0x01, 0x00


//--------------------- .nv.callgraph             --------------------------
	.section	.nv.callgraph,"",@"SHT_CUDA_CALLGRAPH"
	.align	4
	.sectionentsize	8
	.align		4
        /*0000*/ 	.word	0x00000000
	.align		4
        /*0004*/ 	.word	0xffffffff
	.align		4
        /*0008*/ 	.word	0x00000000
	.align		4
        /*000c*/ 	.word	0xfffffffe
	.align		4
        /*0010*/ 	.word	0x00000000
	.align		4
        /*0014*/ 	.word	0xfffffffd
	.align		4
        /*0018*/ 	.word	0x00000000
	.align		4
        /*001c*/ 	.word	0xfffffffc


//--------------------- .nv.constant4             --------------------------
	.section	.nv.constant4,"a",@progbits
	.align	8
	.align		8
.nv.constant4:
        /*0000*/ 	.dword	_$_str


//--------------------- .text.attn_fwd            --------------------------
	.section	.text.attn_fwd,"ax",@progbits
	.align	128
        .global         attn_fwd
        .type           attn_fwd,@function
        .size           attn_fwd,(.L_x_28 - attn_fwd)
        .other          attn_fwd,@"STO_CUDA_ENTRY STV_DEFAULT"
attn_fwd:
.text.attn_fwd:
[----:B------:R-:W0:Y:S01]  /*0000*/  LDC R1, c[0x0][0x37c] ;  /* 0x0000df00ff017b82 */ /* 0x000e220000000800 */
[----:B------:R-:W1:Y:S02]  /*0010*/  S2R R124, SR_TID.X ;  /* 0x00000000007c7919 */ /* 0x000e640000002100 */
[----:B-1----:R-:W-:-:S13]  /*0020*/  ISETP.GE.U32.AND P1, PT, R124, 0x20, PT ;  /* 0x000000207c00780c */ /* 0x002fda0003f26070 */
[----:B------:R-:W-:Y:S05]  /*0030*/  @P1 BRA `(.L_x_0) ;  /* 0x0000000000b81947 */ /* 0x000fea0003800000 */
[----:B------:R-:W1:Y:S01]  /*0040*/  S2UR UR6, SR_CgaCtaId ;  /* 0x00000000000679c3 */ /* 0x000e620000008800 */
[----:B------:R-:W-:Y:S01]  /*0050*/  NOP ;  /* 0x0000000000007918 */ /* 0x000fe20000000000 */
[----:B------:R-:W-:Y:S02]  /*0060*/  UMOV UR4, 0x40 ;  /* 0x0000004000047882 */ /* 0x000fe40000000000 */
[----:B-1----:R-:W-:-:S09]  /*0070*/  ULEA UR4, UR6, UR4, 0x18 ;  /* 0x0000000406047291 */ /* 0x002fd2000f8ec0ff */
[----:B------:R-:W1:Y:S01]  /*0080*/  LDS.U8 R0, [UR4] ;  /* 0x00000004ff007984 */ /* 0x000e620008000000 */
[----:B------:R-:W-:Y:S02]  /*0090*/  UMOV UR4, 0x400 ;  /* 0x0000040000047882 */ /* 0x000fe40000000000 */
[----:B------:R-:W-:Y:S01]  /*00a0*/  ULEA UR4, UR6, UR4, 0x18 ;  /* 0x0000000406047291 */ /* 0x000fe2000f8ec0ff */
[----:B-1----:R-:W-:-:S13]  /*00b0*/  ISETP.NE.AND P0, PT, R0, RZ, PT ;  /* 0x000000ff0000720c */ /* 0x002fda0003f05270 */
[----:B------:R-:W-:Y:S05]  /*00c0*/  @P0 BRA `(.L_x_1) ;  /* 0x00000000007c0947 */ /* 0x000fea0003800000 */
[----:B------:R-:W-:-:S13]  /*00d0*/  ELECT P0, URZ, PT ;  /* 0x0000000000ff782f */ /* 0x000fda0003800000 */
[----:B------:R-:W-:Y:S05]  /*00e0*/  @!P0 BRA `(.L_x_2) ;  /* 0x0000000000848947 */ /* 0x000fea0003800000 */
[----:B------:R-:W-:Y:S01]  /*00f0*/  UMOV UR5, 0x4 ;  /* 0x0000000400057882 */ /* 0x000fe20000000000 */
[----:B------:R-:W-:Y:S01]  /*0100*/  HFMA2 R4, -RZ, RZ, 0, 5.9604644775390625e-08 ;  /* 0x00000001ff047431 */ /* 0x000fe200000001ff */
[----:B------:R-:W-:-:S03]  /*0110*/  MOV R5, 0xf ;  /* 0x0000000f00057802 */ /* 0x000fc60000000f00 */
[----:B------:R-:W-:Y:S04]  /*0120*/  DEPBAR.LE SB1, 0x36 ;  /* 0x00009d800000791a */ /* 0x000fe80000000000 */
[----:B------:R-:W1:Y:S02]  /*0130*/  UTCATOMSWS.FIND_AND_SET.ALIGN UP0, UR5, UR5 ;  /* 0x00000005000575e3 */ /* 0x000e640008000800 */
[----:B-1----:R-:W-:-:S04]  /*0140*/  PLOP3.LUT P0, PT, PT, PT, UP0, 0x80, 0x8 ;  /* 0x000000000008781c */ /* 0x002fc80003f0f008 */
[----:B------:R-:W-:-:S04]  /*0150*/  SEL R0, RZ, 0xffffffff, !P0 ;  /* 0xffffffffff007807 */ /* 0x000fc80004000000 */
[----:B------:R-:W-:Y:S01]  /*0160*/  ISETP.NE.AND P0, PT, R0, RZ, PT ;  /* 0x000000ff0000720c */ /* 0x000fe20003f05270 */
[----:B------:R-:W-:-:S12]  /*0170*/  IMAD.U32 R0, RZ, RZ, UR5 ;  /* 0x00000005ff007e24 */ /* 0x000fd8000f8e00ff */
[----:B------:R-:W-:Y:S05]  /*0180*/  @P0 BRA `(.L_x_3) ;  /* 0x0000000000240947 */ /* 0x000fea0003800000 */
.L_x_4:
[----:B------:R-:W-:Y:S05]  /*0190*/  NANOSLEEP 0x64 ;  /* 0x000000640000795d */ /* 0x000fea0003800000 */
[----:B------:R-:W-:-:S05]  /*01a0*/  UMOV UR5, 0x4 ;  /* 0x0000000400057882 */ /* 0x000fca0000000000 */
[----:B------:R-:W-:Y:S04]  /*01b0*/  DEPBAR.LE SB1, 0x36 ;  /* 0x00009d800000791a */ /* 0x000fe80000000000 */
[----:B------:R-:W1:Y:S02]  /*01c0*/  UTCATOMSWS.FIND_AND_SET.ALIGN UP0, UR5, UR5 ;  /* 0x00000005000575e3 */ /* 0x000e640008000800 */
[----:B-1----:R-:W-:-:S04]  /*01d0*/  PLOP3.LUT P0, PT, PT, PT, UP0, 0x80, 0x8 ;  /* 0x000000000008781c */ /* 0x002fc80003f0f008 */
[----:B------:R-:W-:-:S04]  /*01e0*/  SEL R0, RZ, 0xffffffff, !P0 ;  /* 0xffffffffff007807 */ /* 0x000fc80004000000 */
[----:B------:R-:W-:Y:S02]  /*01f0*/  ISETP.NE.AND P0, PT, R0, RZ, PT ;  /* 0x000000ff0000720c */ /* 0x000fe40003f05270 */
[----:B------:R-:W-:-:S11]  /*0200*/  MOV R0, UR5 ;  /* 0x0000000500007c02 */ /* 0x000fd60008000f00 */
[----:B------:R-:W-:Y:S05]  /*0210*/  @!P0 BRA `(.L_x_4) ;  /* 0xfffffffc00dc8947 */ /* 0x000fea000383ffff */
.L_x_3:
[----:B------:R-:W-:Y:S01]  /*0220*/  IADD3 R3, PT, PT, R0, 0x10, RZ ;  /* 0x0000001000037810 */ /* 0x000fe20007ffe0ff */
[----:B------:R-:W-:Y:S01]  /*0230*/  UMOV UR5, 0x50 ;  /* 0x0000005000057882 */ /* 0x000fe20000000000 */
[----:B------:R-:W-:Y:S01]  /*0240*/  SHF.L.U32 R2, R5, R0, RZ ;  /* 0x0000000005027219 */ /* 0x000fe200000006ff */
[----:B------:R-:W-:Y:S01]  /*0250*/  ULEA UR5, UR6, UR5, 0x18 ;  /* 0x0000000506057291 */ /* 0x000fe2000f8ec0ff */
[----:B------:R-:W-:Y:S01]  /*0260*/  SHF.L.U32 R3, R4, R3, RZ ;  /* 0x0000000304037219 */ /* 0x000fe200000006ff */
[----:B------:R-:W-:-:S03]  /*0270*/  IMAD.SHL.U32 R0, R0, 0x20, RZ ;  /* 0x0000002000007824 */ /* 0x000fc600078e00ff */
[----:B------:R-:W-:-:S05]  /*0280*/  LOP3.LUT R2, R3, R2, RZ, 0xfc, !PT ;  /* 0x0000000203027212 */ /* 0x000fca00078efcff */
[----:B------:R1:W-:Y:S04]  /*0290*/  ATOMS.OR RZ, [UR5], R2 ;  /* 0x00000002ffff798c */ /* 0x0003e8000b000005 */
[----:B------:R1:W-:Y:S01]  /*02a0*/  STS [UR4], R0 ;  /* 0x00000000ff007988 */ /* 0x0003e20008000804 */
[----:B------:R-:W-:Y:S05]  /*02b0*/  BRA `(.L_x_2) ;  /* 0x0000000000107947 */ /* 0x000fea0003800000 */
.L_x_1:
[----:B------:R-:W-:Y:S02]  /*02c0*/  MOV R0, 0xffffffff ;  /* 0xffffffff00007802 */ /* 0x000fe40000000f00 */
[----:B------:R-:W-:-:S03]  /*02d0*/  MOV R2, 0x300 ;  /* 0x0000030000027802 */ /* 0x000fc60000000f00 */
[----:B------:R1:W-:Y:S04]  /*02e0*/  STS [UR4], R0 ;  /* 0x00000000ff007988 */ /* 0x0003e80008000804 */
[----:B01----:R-:W-:Y:S05]  /*02f0*/  CALL.REL.NOINC `($__internal_1_$__cuda_sm10x_tcgen05_guardrail_trap_phase_invalid_during_alloc) ;  /* 0x0000005400c07944 */ /* 0x003fea0003c00000 */
.L_x_2:
[----:B------:R-:W-:Y:S05]  /*0300*/  WARPSYNC.ALL ;  /* 0x0000000000007948 */ /* 0x000fea0003800000 */
[----:B------:R-:W-:Y:S01]  /*0310*/  NOP ;  /* 0x0000000000007918 */ /* 0x000fe20000000000 */
.L_x_0:
[----:B------:R-:W2:Y:S01]  /*0320*/  S2R R3, SR_CTAID.X ;  /* 0x0000000000037919 */ /* 0x000ea20000002500 */
[----:B------:R-:W3:Y:S01]  /*0330*/  S2UR UR12, SR_CTAID.Y ;  /* 0x00000000000c79c3 */ /* 0x000ee20000002600 */
[----:B------:R-:W3:Y:S01]  /*0340*/  LDCU.64 UR4, c[0x0][0x3b0] ;  /* 0x00007600ff0477ac */ /* 0x000ee20008000a00 */
[----:B------:R-:W-:Y:S02]  /*0350*/  LOP3.LUT R90, R124, 0x3f, RZ, 0xc0, !PT ;  /* 0x0000003f7c5a7812 */ /* 0x000fe400078ec0ff */
[----:B-1----:R-:W-:Y:S01]  /*0360*/  SHF.R.U32.HI R2, RZ, 0x6, R124 ;  /* 0x00000006ff027819 */ /* 0x002fe2000001167c */
[----:B------:R-:W-:Y:S01]  /*0370*/  UMOV UR13, 0x400 ;  /* 0x00000400000d7882 */ /* 0x000fe20000000000 */
[----:B------:R-:W1:Y:S02]  /*0380*/  LDCU.64 UR30, c[0x0][0x358] ;  /* 0x00006b00ff1e77ac */ /* 0x000e640008000a00 */
[----:B------:R-:W4:Y:S01]  /*0390*/  S2UR UR6, SR_CgaCtaId ;  /* 0x00000000000679c3 */ /* 0x000f220000008800 */
[----:B------:R-:W-:-:S07]  /*03a0*/  SGXT.U32 R2, R2, 0x2 ;  /* 0x000000020202781a */ /* 0x000fce0000000000 */
[----:B------:R-:W0:Y:S08]  /*03b0*/  LDC R23, c[0x0][0x3b8] ;  /* 0x0000ee00ff177b82 */ /* 0x000e300000000800 */
[----:B------:R-:W1:Y:S01]  /*03c0*/  LDC.64 R20, c[0x0][0x380] ;  /* 0x0000e000ff147b82 */ /* 0x000e620000000a00 */
[----:B---3--:R-:W-:-:S04]  /*03d0*/  UIMAD UR4, UR12, UR4, URZ ;  /* 0x000000040c0472a4 */ /* 0x008fc8000f8e02ff */
[----:B------:R-:W-:Y:S01]  /*03e0*/  USHF.L.U32 UR7, UR4, 0x1, URZ ;  /* 0x0000000104077899 */ /* 0x000fe200080006ff */
[----:B--2---:R-:W-:Y:S01]  /*03f0*/  LEA R114, R3, R90, 0x6 ;  /* 0x0000005a03727211 */ /* 0x004fe200078e30ff */
[----:B----4-:R-:W-:Y:S01]  /*0400*/  ULEA UR13, UR6, UR13, 0x18 ;  /* 0x0000000d060d7291 */ /* 0x010fe2000f8ec0ff */
[----:B------:R-:W-:Y:S03]  /*0410*/  BAR.SYNC.DEFER_BLOCKING 0x0 ;  /* 0x0000000000007b1d */ /* 0x000fe60000010000 */
[----:B------:R-:W-:Y:S01]  /*0420*/  IMAD R0, R114, UR5, RZ ;  /* 0x0000000572007c24 */ /* 0x000fe2000f8e02ff */
[----:B------:R-:W-:-:S04]  /*0430*/  UIMAD.WIDE UR4, UR4, 0x2, URZ ;  /* 0x00000002040478a5 */ /* 0x000fc8000f8e02ff */
[----:B------:R-:W2:Y:S01]  /*0440*/  LDC.64 R88, c[0x0][0x3c0] ;  /* 0x0000f000ff587b82 */ /* 0x000ea20000000a00 */
[----:B------:R-:W-:Y:S02]  /*0450*/  IMAD.SHL.U32 R3, R0, 0x2, RZ ;  /* 0x0000000200037824 */ /* 0x000fe400078e00ff */
[----:B0-----:R-:W-:Y:S02]  /*0460*/  IMAD R4, R2, R23, RZ ;  /* 0x0000001702047224 */ /* 0x001fe400078e02ff */
[----:B------:R-:W-:-:S03]  /*0470*/  IMAD.HI R0, R0, 0x2, RZ ;  /* 0x0000000200007827 */ /* 0x000fc600078e02ff */
[----:B------:R-:W-:Y:S01]  /*0480*/  LEA R5, R23, R4, 0x2 ;  /* 0x0000000417057211 */ /* 0x000fe200078e10ff */
[----:B------:R-:W0:Y:S01]  /*0490*/  LDCU UR4, c[0x0][0x3c8] ;  /* 0x00007900ff0477ac */ /* 0x000e220008000800 */
[----:B-1----:R-:W-:-:S04]  /*04a0*/  IADD3 R19, P0, P2, R3, UR7, R20 ;  /* 0x0000000703137c10 */ /* 0x002fc8000fa1e014 */
[----:B------:R-:W-:Y:S02]  /*04b0*/  IADD3.X R21, PT, PT, R0, UR5, R21, P0, P2 ;  /* 0x0000000500157c10 */ /* 0x000fe400087e4415 */
[C---:B------:R-:W-:Y:S01]  /*04c0*/  LEA R0, R23.reuse, R5, 0x2 ;  /* 0x0000000517007211 */ /* 0x040fe200078e10ff */
[----:B------:R-:W1:Y:S01]  /*04d0*/  LDS R18, [UR13] ;  /* 0x0000000dff127984 */ /* 0x000e620008000800 */
[----:B------:R-:W-:Y:S01]  /*04e0*/  BAR.SYNC.DEFER_BLOCKING 0x0 ;  /* 0x0000000000007b1d */ /* 0x000fe20000010000 */
[-C--:B------:R-:W-:Y:S02]  /*04f0*/  LEA R2, P0, R4, R19.reuse, 0x1 ;  /* 0x0000001304027211 */ /* 0x080fe400078008ff */
[----:B------:R-:W-:Y:S01]  /*0500*/  IMAD R9, R23, 0x4, R0 ;  /* 0x0000000417097824 */ /* 0x000fe200078e0200 */
[----:B------:R-:W-:Y:S02]  /*0510*/  LEA R6, P2, R0, R19, 0x1 ;  /* 0x0000001300067211 */ /* 0x000fe400078408ff */
[----:B------:R-:W-:-:S02]  /*0520*/  LEA.HI.X.SX32 R3, R4, R21, 0x1, P0 ;  /* 0x0000001504037211 */ /* 0x000fc400000f0eff */
[----:B------:R-:W-:Y:S02]  /*0530*/  LEA R4, P0, R5, R19, 0x1 ;  /* 0x0000001305047211 */ /* 0x000fe400078008ff */
[----:B------:R-:W-:Y:S02]  /*0540*/  LEA.HI.X.SX32 R7, R0, R21, 0x1, P2 ;  /* 0x0000001500077211 */ /* 0x000fe400010f0eff */
[----:B------:R-:W-:Y:S02]  /*0550*/  LEA R0, R23, R9, 0x2 ;  /* 0x0000000917007211 */ /* 0x000fe400078e10ff */
[----:B------:R-:W-:Y:S02]  /*0560*/  LEA.HI.X.SX32 R5, R5, R21, 0x1, P0 ;  /* 0x0000001505057211 */ /* 0x000fe400000f0eff */
[----:B------:R-:W-:Y:S02]  /*0570*/  LEA R8, P0, R9, R19, 0x1 ;  /* 0x0000001309087211 */ /* 0x000fe400078008ff */
[----:B------:R-:W-:-:S02]  /*0580*/  LEA R13, R23, R0, 0x2 ;  /* 0x00000000170d7211 */ /* 0x000fc400078e10ff */
[----:B------:R-:W-:Y:S02]  /*0590*/  LEA.HI.X.SX32 R9, R9, R21, 0x1, P0 ;  /* 0x0000001509097211 */ /* 0x000fe400000f0eff */
[C---:B------:R-:W-:Y:S01]  /*05a0*/  LEA R10, P0, R0.reuse, R19, 0x1 ;  /* 0x00000013000a7211 */ /* 0x040fe200078008ff */
[C---:B------:R-:W-:Y:S01]  /*05b0*/  IMAD R14, R23.reuse, 0x4, R13 ;  /* 0x00000004170e7824 */ /* 0x040fe200078e020d */
[----:B------:R3:W5:Y:S02]  /*05c0*/  LDG.E.U16 R15, desc[UR30][R2.64] ;  /* 0x0000001e020f7981 */ /* 0x000764000c1e1500 */
[----:B------:R-:W-:Y:S02]  /*05d0*/  LEA.HI.X.SX32 R11, R0, R21, 0x1, P0 ;  /* 0x00000015000b7211 */ /* 0x000fe400000f0eff */
[----:B------:R-:W-:Y:S01]  /*05e0*/  LEA R0, R23, R14, 0x2 ;  /* 0x0000000e17007211 */ /* 0x000fe200078e10ff */
[----:B------:R4:W5:Y:S01]  /*05f0*/  LDG.E.U16 R17, desc[UR30][R6.64] ;  /* 0x0000001e06117981 */ /* 0x000962000c1e1500 */
[----:B------:R-:W-:-:S03]  /*0600*/  LEA R12, P2, R14, R19, 0x1 ;  /* 0x000000130e0c7211 */ /* 0x000fc600078408ff */
[----:B------:R2:W5:Y:S01]  /*0610*/  LDG.E.U16 R5, desc[UR30][R4.64] ;  /* 0x0000001e04057981 */ /* 0x000562000c1e1500 */
[----:B---3--:R-:W-:-:S03]  /*0620*/  LEA R2, P0, R13, R19, 0x1 ;  /* 0x000000130d027211 */ /* 0x008fc600078008ff */
[----:B------:R3:W5:Y:S01]  /*0630*/  LDG.E.U16 R9, desc[UR30][R8.64] ;  /* 0x0000001e08097981 */ /* 0x000762000c1e1500 */
[----:B------:R-:W-:Y:S02]  /*0640*/  LEA.HI.X.SX32 R3, R13, R21, 0x1, P0 ;  /* 0x000000150d037211 */ /* 0x000fe400000f0eff */
[----:B----4-:R-:W-:Y:S01]  /*0650*/  LEA R6, P0, R0, R19, 0x1 ;  /* 0x0000001300067211 */ /* 0x010fe200078008ff */
[----:B------:R-:W5:Y:S01]  /*0660*/  LDG.E.U16 R11, desc[UR30][R10.64] ;  /* 0x0000001e0a0b7981 */ /* 0x000f62000c1e1500 */
[-C--:B------:R-:W-:Y:S02]  /*0670*/  LEA.HI.X.SX32 R13, R14, R21.reuse, 0x1, P2 ;  /* 0x000000150e0d7211 */ /* 0x080fe400010f0eff */
[----:B------:R-:W-:Y:S01]  /*0680*/  LEA.HI.X.SX32 R7, R0, R21, 0x1, P0 ;  /* 0x0000001500077211 */ /* 0x000fe200000f0eff */
[----:B------:R-:W5:Y:S01]  /*0690*/  LDG.E.U16 R19, desc[UR30][R2.64] ;  /* 0x0000001e02137981 */ /* 0x000f62000c1e1500 */
[----:B------:R-:W-:Y:S01]  /*06a0*/  SHF.R.U32.HI R0, RZ, 0x5, R124 ;  /* 0x00000005ff007819 */ /* 0x000fe2000001167c */
[----:B------:R-:W4:Y:S01]  /*06b0*/  LDC.64 R20, c[0x0][0x388] ;  /* 0x0000e200ff147b82 */ /* 0x000f220000000a00 */
[----:B------:R-:W-:Y:S01]  /*06c0*/  LOP3.LUT R36, R124, 0x1f, RZ, 0xc0, !PT ;  /* 0x0000001f7c247812 */ /* 0x000fe200078ec0ff */
[----:B------:R-:W5:Y:S01]  /*06d0*/  LDG.E.U16 R13, desc[UR30][R12.64] ;  /* 0x0000001e0c0d7981 */ /* 0x000f62000c1e1500 */
[----:B------:R-:W-:-:S03]  /*06e0*/  SGXT.U32 R0, R0, 0x3 ;  /* 0x000000030000781a */ /* 0x000fc60000000000 */
[----:B------:R0:W5:Y:S02]  /*06f0*/  LDG.E.U16 R7, desc[UR30][R6.64] ;  /* 0x0000001e06077981 */ /* 0x000164000c1e1500 */
[----:B--2---:R-:W-:-:S05]  /*0700*/  IMAD R4, R0, R89, RZ ;  /* 0x0000005900047224 */ /* 0x004fca00078e02ff */
[----:B---3--:R-:W-:-:S05]  /*0710*/  LEA R8, R89, R4, 0x3 ;  /* 0x0000000459087211 */ /* 0x008fca00078e18ff */
[----:B0-----:R-:W-:Y:S01]  /*0720*/  IMAD R6, R89, 0x8, R8 ;  /* 0x0000000859067824 */ /* 0x001fe200078e0208 */
[----:B------:R-:W-:Y:S01]  /*0730*/  SHF.R.U32.HI R12, RZ, 0x5, R124 ;  /* 0x00000005ff0c7819 */ /* 0x000fe2000001167c */
[----:B------:R-:W-:-:S03]  /*0740*/  IMAD R2, R36, UR4, RZ ;  /* 0x0000000424027c24 */ /* 0x000fc6000f8e02ff */
[C---:B------:R-:W-:Y:S01]  /*0750*/  LEA R10, R89.reuse, R6, 0x3 ;  /* 0x00000006590a7211 */ /* 0x040fe200078e18ff */
[----:B------:R-:W-:Y:S01]  /*0760*/  IMAD R88, R88, UR12, RZ ;  /* 0x0000000c58587c24 */ /* 0x000fe2000f8e02ff */
[----:B------:R-:W-:Y:S02]  /*0770*/  R2UR UR27, R12 ;  /* 0x000000000c1b72ca */ /* 0x000fe400000e0000 */
[C---:B------:R-:W-:Y:S01]  /*0780*/  LEA R12, R89.reuse, R10, 0x3 ;  /* 0x0000000a590c7211 */ /* 0x040fe200078e18ff */
[----:B------:R-:W-:Y:S01]  /*0790*/  IMAD.SHL.U32 R3, R88, 0x2, RZ ;  /* 0x0000000258037824 */ /* 0x000fe200078e00ff */
[C---:B------:R-:W-:Y:S02]  /*07a0*/  SHF.L.U32 R0, R2.reuse, 0x1, RZ ;  /* 0x0000000102007819 */ /* 0x040fe400000006ff */
[----:B------:R-:W-:Y:S01]  /*07b0*/  LEA R14, R89, R12, 0x3 ;  /* 0x0000000c590e7211 */ /* 0x000fe200078e18ff */
[----:B------:R-:W-:Y:S01]  /*07c0*/  IMAD.HI R2, R2, 0x2, RZ ;  /* 0x0000000202027827 */ /* 0x000fe200078e02ff */
[----:B----4-:R-:W-:-:S03]  /*07d0*/  IADD3 R69, P0, P2, R0, R20, R3 ;  /* 0x0000001400457210 */ /* 0x010fc60007a1e003 */
[----:B------:R-:W-:Y:S01]  /*07e0*/  IMAD.HI R88, R88, 0x2, RZ ;  /* 0x0000000258587827 */ /* 0x000fe200078e02ff */
[----:B------:R-:W-:-:S04]  /*07f0*/  LEA R16, R89, R14, 0x3 ;  /* 0x0000000e59107211 */ /* 0x000fc800078e18ff */
[----:B------:R-:W-:Y:S02]  /*0800*/  IADD3.X R21, PT, PT, R2, R21, R88, P0, P2 ;  /* 0x0000001502157210 */ /* 0x000fe400007e4458 */
[C---:B------:R-:W-:Y:S02]  /*0810*/  LEA R2, R89.reuse, R16, 0x3 ;  /* 0x0000001059027211 */ /* 0x040fe400078e18ff */
[----:B-1----:R-:W-:Y:S02]  /*0820*/  R2UR UR14, R18 ;  /* 0x00000000120e72ca */ /* 0x002fe400000e0000 */
[C---:B------:R-:W-:Y:S02]  /*0830*/  LEA R110, P0, R4.reuse, R69, 0x1 ;  /* 0x00000045046e7211 */ /* 0x040fe400078008ff */
[----:B------:R-:W-:Y:S02]  /*0840*/  LEA R18, R89, R2, 0x3 ;  /* 0x0000000259127211 */ /* 0x000fe400078e18ff */
[----:B------:R-:W-:-:S02]  /*0850*/  LEA.HI.X.SX32 R111, R4, R21, 0x1, P0 ;  /* 0x00000015046f7211 */ /* 0x000fc400000f0eff */
[-C--:B------:R-:W-:Y:S01]  /*0860*/  LEA R106, P3, R6, R69.reuse, 0x1 ;  /* 0x00000045066a7211 */ /* 0x080fe200078608ff */
[C---:B------:R-:W-:Y:S01]  /*0870*/  IMAD R4, R89.reuse, 0x8, R18 ;  /* 0x0000000859047824 */ /* 0x040fe200078e0212 */
[----:B------:R-:W-:Y:S02]  /*0880*/  LEA R108, P2, R8, R69, 0x1 ;  /* 0x00000045086c7211 */ /* 0x000fe400078408ff */
[-C--:B------:R-:W-:Y:S02]  /*0890*/  LEA.HI.X.SX32 R107, R6, R21.reuse, 0x1, P3 ;  /* 0x00000015066b7211 */ /* 0x080fe400018f0eff */
[----:B------:R-:W-:Y:S02]  /*08a0*/  LEA R6, R89, R4, 0x3 ;  /* 0x0000000459067211 */ /* 0x000fe400078e18ff */
[----:B------:R-:W-:Y:S02]  /*08b0*/  LEA.HI.X.SX32 R109, R8, R21, 0x1, P2 ;  /* 0x00000015086d7211 */ /* 0x000fe400010f0eff */
[----:B------:R-:W-:-:S02]  /*08c0*/  LEA R98, P0, R10, R69, 0x1 ;  /* 0x000000450a627211 */ /* 0x000fc400078008ff */
[----:B------:R-:W-:Y:S02]  /*08d0*/  LEA R96, P2, R12, R69, 0x1 ;  /* 0x000000450c607211 */ /* 0x000fe400078408ff */
[C---:B------:R-:W-:Y:S02]  /*08e0*/  LEA R8, R89.reuse, R6, 0x3 ;  /* 0x0000000659087211 */ /* 0x040fe400078e18ff */
[-C--:B------:R-:W-:Y:S02]  /*08f0*/  LEA.HI.X.SX32 R99, R10, R21.reuse, 0x1, P0 ;  /* 0x000000150a637211 */ /* 0x080fe400000f0eff */
[----:B------:R-:W-:Y:S02]  /*0900*/  LEA.HI.X.SX32 R97, R12, R21, 0x1, P2 ;  /* 0x000000150c617211 */ /* 0x000fe400010f0eff */
[----:B------:R-:W-:Y:S02]  /*0910*/  LEA R84, P2, R2, R69, 0x1 ;  /* 0x0000004502547211 */ /* 0x000fe400078408ff */
[----:B------:R-:W-:-:S02]  /*0920*/  LEA R10, R89, R8, 0x3 ;  /* 0x00000008590a7211 */ /* 0x000fc400078e18ff */
[----:B------:R-:W-:Y:S02]  /*0930*/  LEA R94, P3, R14, R69, 0x1 ;  /* 0x000000450e5e7211 */ /* 0x000fe400078608ff */
[-C--:B------:R-:W-:Y:S01]  /*0940*/  LEA.HI.X.SX32 R85, R2, R21.reuse, 0x1, P2 ;  /* 0x0000001502557211 */ /* 0x080fe200010f0eff */
[----:B------:R-:W-:Y:S01]  /*0950*/  IMAD R2, R89, 0x8, R10 ;  /* 0x0000000859027824 */ /* 0x000fe200078e020a */
[C---:B------:R-:W-:Y:S01]  /*0960*/  LOP3.LUT R0, R124.reuse, 0xc0, RZ, 0xc0, !PT ;  /* 0x000000c07c007812 */ /* 0x040fe200078ec0ff */
[----:B------:R-:W-:Y:S01]  /*0970*/  IMAD.SHL.U32 R38, R124, 0x2, RZ ;  /* 0x000000027c267824 */ /* 0x000fe200078e00ff */
[----:B------:R-:W-:Y:S02]  /*0980*/  LEA.HI.X.SX32 R95, R14, R21, 0x1, P3 ;  /* 0x000000150e5f7211 */ /* 0x000fe400018f0eff */
[-C--:B------:R-:W-:Y:S02]  /*0990*/  LEA R86, P0, R16, R69.reuse, 0x1 ;  /* 0x0000004510567211 */ /* 0x080fe400078008ff */
[----:B------:R-:W-:-:S02]  /*09a0*/  LEA R82, P3, R18, R69, 0x1 ;  /* 0x0000004512527211 */ /* 0x000fc400078608ff */
[----:B------:R-:W-:Y:S02]  /*09b0*/  SHF.R.U32.HI R3, RZ, 0x2, R0 ;  /* 0x00000002ff037819 */ /* 0x000fe40000011600 */
[----:B------:R-:W-:Y:S02]  /*09c0*/  LEA R12, R89, R2, 0x3 ;  /* 0x00000002590c7211 */ /* 0x000fe400078e18ff */
[-C--:B------:R-:W-:Y:S02]  /*09d0*/  LEA.HI.X.SX32 R87, R16, R21.reuse, 0x1, P0 ;  /* 0x0000001510577211 */ /* 0x080fe400000f0eff */
[----:B------:R-:W-:Y:S02]  /*09e0*/  LEA.HI.X.SX32 R83, R18, R21, 0x1, P3 ;  /* 0x0000001512537211 */ /* 0x000fe400018f0eff */
[----:B------:R-:W-:Y:S02]  /*09f0*/  LEA R78, P2, R6, R69, 0x1 ;  /* 0x00000045064e7211 */ /* 0x000fe400078408ff */
[----:B------:R-:W-:-:S02]  /*0a00*/  LOP3.LUT R0, R3, 0x1fe, R38, 0x78, !PT ;  /* 0x000001fe03007812 */ /* 0x000fc400078e7826 */
[-C--:B------:R-:W-:Y:S02]  /*0a10*/  LEA R80, P0, R4, R69.reuse, 0x1 ;  /* 0x0000004504507211 */ /* 0x080fe400078008ff */
[----:B------:R-:W-:Y:S02]  /*0a20*/  LEA R76, P3, R8, R69, 0x1 ;  /* 0x00000045084c7211 */ /* 0x000fe400078608ff */
[----:B------:R-:W-:Y:S02]  /*0a30*/  LEA R3, R89, R12, 0x3 ;  /* 0x0000000c59037211 */ /* 0x000fe400078e18ff */
[-C--:B------:R-:W-:Y:S02]  /*0a40*/  LEA.HI.X.SX32 R79, R6, R21.reuse, 0x1, P2 ;  /* 0x00000015064f7211 */ /* 0x080fe400010f0eff */
[-C--:B------:R-:W-:Y:S02]  /*0a50*/  LEA.HI.X.SX32 R81, R4, R21.reuse, 0x1, P0 ;  /* 0x0000001504517211 */ /* 0x080fe400000f0eff */
[----:B------:R-:W-:-:S02]  /*0a60*/  LEA.HI.X.SX32 R77, R8, R21, 0x1, P3 ;  /* 0x00000015084d7211 */ /* 0x000fc400018f0eff */
[-C--:B------:R-:W-:Y:S02]  /*0a70*/  LEA R72, P2, R2, R69.reuse, 0x1 ;  /* 0x0000004502487211 */ /* 0x080fe400078408ff */
[-C--:B------:R-:W-:Y:S02]  /*0a80*/  LEA R74, P0, R10, R69.reuse, 0x1 ;  /* 0x000000450a4a7211 */ /* 0x080fe400078008ff */
[-C--:B------:R-:W-:Y:S02]  /*0a90*/  LEA R70, P3, R12, R69.reuse, 0x1 ;  /* 0x000000450c467211 */ /* 0x080fe400078608ff */
[----:B------:R-:W-:Y:S02]  /*0aa0*/  LEA R68, P4, R3, R69, 0x1 ;  /* 0x0000004503447211 */ /* 0x000fe400078808ff */
[-C--:B------:R-:W-:Y:S02]  /*0ab0*/  LEA.HI.X.SX32 R73, R2, R21.reuse, 0x1, P2 ;  /* 0x0000001502497211 */ /* 0x080fe400010f0eff */
[----:B------:R-:W-:-:S02]  /*0ac0*/  LEA.HI.X.SX32 R75, R10, R21, 0x1, P0 ;  /* 0x000000150a4b7211 */ /* 0x000fc400000f0eff */
[-C--:B------:R-:W-:Y:S02]  /*0ad0*/  LEA.HI.X.SX32 R71, R12, R21.reuse, 0x1, P3 ;  /* 0x000000150c477211 */ /* 0x080fe400018f0eff */
[----:B------:R-:W-:Y:S02]  /*0ae0*/  LEA.HI.X.SX32 R69, R3, R21, 0x1, P4 ;  /* 0x0000001503457211 */ /* 0x000fe400020f0eff */
[----:B------:R-:W-:Y:S01]  /*0af0*/  LOP3.LUT R2, R0, 0x40, RZ, 0x3c, !PT ;  /* 0x0000004000027812 */ /* 0x000fe200078e3cff */
[----:B------:R-:W-:Y:S06]  /*0b00*/  @P1 BRA `(.L_x_5) ;  /* 0x0000000000181947 */ /* 0x000fec0003800000 */
[----:B------:R-:W-:Y:S01]  /*0b10*/  ELECT P0, URZ, PT ;  /* 0x0000000000ff782f */ /* 0x000fe20003800000 */
[----:B------:R-:W-:Y:S01]  /*0b20*/  HFMA2 R3, -RZ, RZ, 0, 5.9604644775390625e-08 ;  /* 0x00000001ff037431 */ /* 0x000fe200000001ff */
[----:B------:R-:W-:Y:S01]  /*0b30*/  UMOV UR4, 0x40 ;  /* 0x0000004000047882 */ /* 0x000fe20000000000 */
[----:B------:R-:W-:Y:S01]  /*0b40*/  UVIRTCOUNT.DEALLOC.SMPOOL 0x80 ;  /* 0x000000800000784c */ /* 0x000fe20000000000 */
[----:B------:R-:W-:-:S09]  /*0b50*/  ULEA UR4, UR6, UR4, 0x18 ;  /* 0x0000000406047291 */ /* 0x000fd2000f8ec0ff */
[----:B------:R0:W-:Y:S03]  /*0b60*/  @P0 STS.U8 [UR4], R3 ;  /* 0x00000003ff000988 */ /* 0x0001e60008000004 */
.L_x_5:
[----:B------:R-:W-:Y:S01]  /*0b70*/  USHF.L.U32 UR4, UR27, 0x15, URZ ;  /* 0x000000151b047899 */ /* 0x000fe200080006ff */
[----:B------:R-:W-:Y:S01]  /*0b80*/  LOP3.LUT P2, RZ, R124, 0xff, RZ, 0xc0, !PT ;  /* 0x000000ff7cff7812 */ /* 0x000fe2000784c0ff */
[----:B------:R-:W-:Y:S01]  /*0b90*/  ULOP3.LUT UR25, UR27, 0x4, URZ, 0xc0, !UPT ;  /* 0x000000041b197892 */ /* 0x000fe2000f8ec0ff */
[----:B-----5:R1:W-:Y:S01]  /*0ba0*/  STS.U16 [R0+UR13+0x6000], R15 ;  /* 0x0060000f00007988 */ /* 0x0203e2000800040d */
[----:B------:R-:W-:Y:S01]  /*0bb0*/  ULOP3.LUT UR24, UR4, 0x600000, URZ, 0xc0, !UPT ;  /* 0x0060000004187892 */ /* 0x000fe2000f8ec0ff */
[----:B------:R-:W-:Y:S01]  /*0bc0*/  PRMT R21, RZ, 0x7610, R21 ;  /* 0x00007610ff157816 */ /* 0x000fe20000000015 */
[----:B------:R-:W-:Y:S01]  /*0bd0*/  UMOV UR6, 0x1 ;  /* 0x0000000100067882 */ /* 0x000fe20000000000 */
[----:B------:R2:W-:Y:S01]  /*0be0*/  STS.U16 [R0+UR13+0x6400], R17 ;  /* 0x0064001100007988 */ /* 0x0005e2000800040d */
[----:B------:R-:W-:Y:S01]  /*0bf0*/  UIADD3 UR15, UPT, UPT, UR14, UR24, URZ ;  /* 0x000000180e0f7290 */ /* 0x000fe2000fffe0ff */
[----:B------:R-:W-:Y:S01]  /*0c00*/  PRMT R23, RZ, 0x7610, R23 ;  /* 0x00007610ff177816 */ /* 0x000fe20000000017 */
[----:B------:R-:W-:-:S02]  /*0c10*/  UIADD3 UR16, UPT, UPT, UR13, 0x7000, URZ ;  /* 0x000070000d107890 */ /* 0x000fc4000fffe0ff */
[----:B------:R3:W-:Y:S01]  /*0c20*/  STS.U16 [R0+UR13+0x6800], R11 ;  /* 0x0068000b00007988 */ /* 0x0007e2000800040d */
[----:B------:R-:W-:Y:S01]  /*0c30*/  ULEA UR15, UR25, UR15, 0x2 ;  /* 0x0000000f190f7291 */ /* 0x000fe2000f8e10ff */
[----:B-1----:R-:W-:Y:S01]  /*0c40*/  PRMT R15, RZ, 0x7610, R15 ;  /* 0x00007610ff0f7816 */ /* 0x002fe2000000000f */
[----:B------:R-:W-:Y:S01]  /*0c50*/  VOTEU.ALL UP0, P2 ;  /* 0x0000000000ff7886 */ /* 0x000fe20001000000 */
[----:B------:R1:W-:Y:S01]  /*0c60*/  STS.U16 [R0+UR13+0x6c00], R13 ;  /* 0x006c000d00007988 */ /* 0x0003e2000800040d */
[----:B------:R-:W4:Y:S01]  /*0c70*/  LDCU UR26, c[0x0][0x3f0] ;  /* 0x00007e00ff1a77ac */ /* 0x000f220008000800 */
[----:B--2---:R-:W-:Y:S01]  /*0c80*/  PRMT R17, RZ, 0x7610, R17 ;  /* 0x00007610ff117816 */ /* 0x004fe20000000011 */
[----:B------:R-:W2:Y:S01]  /*0c90*/  LDC.64 R40, c[0x0][0x390] ;  /* 0x0000e400ff287b82 */ /* 0x000ea20000000a00 */
[----:B------:R-:W-:Y:S01]  /*0ca0*/  STS.U16 [R2+UR13+0x6200], R5 ;  /* 0x0062000502007988 */ /* 0x000fe2000800040d */
[----:B------:R-:W-:-:S04]  /*0cb0*/  @!UP0 UIADD3 UR4, UPT, UPT, -UR6, 0x100000, URZ ;  /* 0x0010000006048890 */ /* 0x000fc8000fffe1ff */
[----:B------:R-:W-:Y:S02]  /*0cc0*/  @!UP0 USHF.L.U32 UR5, UR4, 0xb, URZ ;  /* 0x0000000b04058899 */ /* 0x000fe400080006ff */
[----:B------:R-:W-:Y:S01]  /*0cd0*/  @!UP0 USHF.L.U32 UR4, UR4, 0x1, URZ ;  /* 0x0000000104048899 */ /* 0x000fe200080006ff */
[----:B------:R-:W-:Y:S01]  /*0ce0*/  VOTEU.ALL UP1, P2 ;  /* 0x0000000000ff7886 */ /* 0x000fe20001020000 */
[----:B---3--:R-:W-:Y:S01]  /*0cf0*/  PRMT R11, RZ, 0x7610, R11 ;  /* 0x00007610ff0b7816 */ /* 0x008fe2000000000b */
[----:B------:R3:W-:Y:S01]  /*0d00*/  STS.U16 [R2+UR13+0x6600], R9 ;  /* 0x0066000902007988 */ /* 0x0007e2000800040d */
[----:B------:R-:W-:Y:S01]  /*0d10*/  PRMT R25, RZ, 0x7610, R25 ;  /* 0x00007610ff197816 */ /* 0x000fe20000000019 */
[----:B------:R-:W0:Y:S01]  /*0d20*/  LDCU.64 UR10, c[0x0][0x3d0] ;  /* 0x00007a00ff0a77ac */ /* 0x000e220008000a00 */
[----:B-1----:R-:W-:Y:S01]  /*0d30*/  PRMT R13, RZ, 0x7610, R13 ;  /* 0x00007610ff0d7816 */ /* 0x002fe2000000000d */
[----:B------:R1:W-:Y:S01]  /*0d40*/  STS.U16 [R2+UR13+0x6a00], R19 ;  /* 0x006a001302007988 */ /* 0x0003e2000800040d */
[----:B------:R-:W-:-:S02]  /*0d50*/  PRMT R27, RZ, 0x7610, R27 ;  /* 0x00007610ff1b7816 */ /* 0x000fc4000000001b */
[----:B------:R-:W-:Y:S01]  /*0d60*/  PRMT R29, RZ, 0x7610, R29 ;  /* 0x00007610ff1d7816 */ /* 0x000fe2000000001d */
[----:B------:R0:W-:Y:S01]  /*0d70*/  STS.U16 [R2+UR13+0x6e00], R7 ;  /* 0x006e000702007988 */ /* 0x0001e2000800040d */
[----:B------:R-:W-:Y:S02]  /*0d80*/  PRMT R31, RZ, 0x7610, R31 ;  /* 0x00007610ff1f7816 */ /* 0x000fe4000000001f */
[----:B----4-:R-:W-:Y:S01]  /*0d90*/  ISETP.LT.AND P3, PT, RZ, UR26, PT ;  /* 0x0000001aff007c0c */ /* 0x010fe2000bf61270 */
[----:B------:R-:W-:Y:S01]  /*0da0*/  STTM.16dp32bit_t0_t15.x8 tmem[UR15], RZ ;  /* 0x000000ff000079ed */ /* 0x000fe2000898000f */
[----:B------:R-:W-:Y:S01]  /*0db0*/  STTM.16dp32bit_t16_t31.x8 tmem[UR15+0x8], RZ ;  /* 0x000008ff000079ed */ /* 0x000fe200089a000f */
[----:B------:R-:W4:Y:S02]  /*0dc0*/  FENCE.VIEW.ASYNC.T ;  /* 0x00000000000073c6 */ /* 0x000f240000000200 */
[----:B----4-:R-:W-:Y:S01]  /*0dd0*/  BAR.SYNC.DEFER_BLOCKING 0x0 ;  /* 0x0000000000007b1d */ /* 0x010fe20000010000 */
[----:B---3--:R-:W-:-:S02]  /*0de0*/  PRMT R9, RZ, 0x7610, R9 ;  /* 0x00007610ff097816 */ /* 0x008fc40000000009 */
[----:B-1----:R-:W-:Y:S02]  /*0df0*/  PRMT R19, RZ, 0x7610, R19 ;  /* 0x00007610ff137816 */ /* 0x002fe40000000013 */
[----:B0-----:R-:W-:Y:S02]  /*0e00*/  PRMT R7, RZ, 0x7610, R7 ;  /* 0x00007610ff077816 */ /* 0x001fe40000000007 */
[----:B------:R-:W-:Y:S02]  /*0e10*/  PRMT R33, RZ, 0x7610, R33 ;  /* 0x00007610ff217816 */ /* 0x000fe40000000021 */
[----:B------:R-:W-:Y:S02]  /*0e20*/  PRMT R35, RZ, 0x7610, R35 ;  /* 0x00007610ff237816 */ /* 0x000fe40000000023 */
[----:B------:R-:W-:Y:S01]  /*0e30*/  PRMT R37, RZ, 0x7610, R37 ;  /* 0x00007610ff257816 */ /* 0x000fe20000000025 */
[----:B------:R-:W0:Y:S02]  /*0e40*/  FENCE.VIEW.ASYNC.S ;  /* 0x00000000000073c6 */ /* 0x000e240000000000 */
[----:B0-----:R0:W1:Y:S02]  /*0e50*/  @!UP1 SYNCS.EXCH.64 URZ, [UR16], UR4 ;  /* 0x0000000410ff95b2 */ /* 0x0010640008000100 */
[----:B-1----:R-:W-:Y:S06]  /*0e60*/  BAR.SYNC.DEFER_BLOCKING 0x0 ;  /* 0x0000000000007b1d */ /* 0x002fec0000010000 */
[----:B------:R-:W3:Y:S04]  /*0e70*/  @P3 LDG.E.U16 R15, desc[UR30][R110.64] ;  /* 0x0000001e6e0f3981 */ /* 0x000ee8000c1e1500 */
[----:B------:R-:W4:Y:S04]  /*0e80*/  @P3 LDG.E.U16 R17, desc[UR30][R108.64] ;  /* 0x0000001e6c113981 */ /* 0x000f28000c1e1500 */
        /* <DEDUP_REMOVED lines=13> */
[----:B------:R-:W4:Y:S01]  /*0f60*/  @P3 LDG.E.U16 R37, desc[UR30][R68.64] ;  /* 0x0000001e44253981 */ /* 0x000f22000c1e1500 */
[----:B------:R-:W-:Y:S01]  /*0f70*/  LOP3.LUT R2, R124, 0x7f, RZ, 0xc0, !PT ;  /* 0x0000007f7c027812 */ /* 0x000fe200078ec0ff */
[----:B------:R-:W-:-:S02]  /*0f80*/  UIMAD UR10, UR12, UR10, URZ ;  /* 0x0000000a0c0a72a4 */ /* 0x000fc4000f8e02ff */
[----:B------:R-:W-:-:S04]  /*0f90*/  @!UP0 UIADD3 UR8, UPT, UPT, -UR6, 0x100000, URZ ;  /* 0x0010000006088890 */ /* 0x000fc8000fffe1ff */
[----:B------:R-:W-:Y:S02]  /*0fa0*/  @!UP0 USHF.L.U32 UR9, UR8, 0xb, URZ ;  /* 0x0000000b08098899 */ /* 0x000fe400080006ff */
[----:B------:R-:W-:Y:S01]  /*0fb0*/  @!UP0 USHF.L.U32 UR8, UR8, 0x1, URZ ;  /* 0x0000000108088899 */ /* 0x000fe200080006ff */
[----:B------:R-:W-:Y:S01]  /*0fc0*/  VOTEU.ALL UP1, P2 ;  /* 0x0000000000ff7886 */ /* 0x000fe20001020000 */
[----:B------:R-:W-:Y:S01]  /*0fd0*/  UIADD3 UR17, UPT, UPT, UR14, 0x100000, URZ ;  /* 0x001000000e117890 */ /* 0x000fe2000fffe0ff */
[----:B------:R-:W-:Y:S01]  /*0fe0*/  IMAD R3, R2, UR11, RZ ;  /* 0x0000000b02037c24 */ /* 0x000fe2000f8e02ff */
[----:B------:R-:W-:Y:S02]  /*0ff0*/  USHF.L.U32 UR7, UR10, 0x1, URZ ;  /* 0x000000010a077899 */ /* 0x000fe400080006ff */
[----:B0-----:R-:W-:Y:S01]  /*1000*/  UIMAD.WIDE UR4, UR10, 0x2, URZ ;  /* 0x000000020a0478a5 */ /* 0x001fe2000f8e02ff */
[C---:B------:R-:W-:Y:S01]  /*1010*/  IMAD.SHL.U32 R5, R3.reuse, 0x2, RZ ;  /* 0x0000000203057824 */ /* 0x040fe200078e00ff */
[----:B------:R-:W-:Y:S01]  /*1020*/  UIADD3 UR18, UPT, UPT, UR24, UR17, URZ ;  /* 0x0000001118127290 */ /* 0x000fe2000fffe0ff */
[----:B------:R-:W-:Y:S01]  /*1030*/  IMAD.HI R4, R3, 0x2, RZ ;  /* 0x0000000203047827 */ /* 0x000fe200078e02ff */
[----:B------:R-:W-:-:S02]  /*1040*/  UIADD3 UR10, UPT, UPT, UR13, 0x2000, URZ ;  /* 0x000020000d0a7890 */ /* 0x000fc4000fffe0ff */
[----:B--2---:R-:W-:Y:S01]  /*1050*/  IADD3 R2, P0, P4, R5, UR7, R40 ;  /* 0x0000000705027c10 */ /* 0x004fe2000fc1e028 */
[----:B------:R0:W1:Y:S01]  /*1060*/  @!UP1 SYNCS.EXCH.64 URZ, [UR13+0x7008], UR8 ;  /* 0x007008080dff95b2 */ /* 0x0000620008000100 */
[----:B------:R-:W-:Y:S01]  /*1070*/  VOTEU.ALL UP1, P2 ;  /* 0x0000000000ff7886 */ /* 0x000fe20001020000 */
[----:B------:R-:W-:Y:S01]  /*1080*/  ULEA UR18, UR25, UR18, 0x4 ;  /* 0x0000001219127291 */ /* 0x000fe2000f8e20ff */
[----:B------:R-:W-:Y:S01]  /*1090*/  IADD3.X R3, PT, PT, R4, UR5, R41, P0, P4 ;  /* 0x0000000504037c10 */ /* 0x000fe200087e8429 */
[----:B------:R-:W-:-:S04]  /*10a0*/  @!UP0 UIADD3 UR4, UPT, UPT, -UR6, 0x100000, URZ ;  /* 0x0010000006048890 */ /* 0x000fc8000fffe1ff */
[----:B------:R-:W-:Y:S02]  /*10b0*/  @!UP0 USHF.L.U32 UR5, UR4, 0xb, URZ ;  /* 0x0000000b04058899 */ /* 0x000fe400080006ff */
[----:B------:R-:W-:Y:S01]  /*10c0*/  @!UP0 USHF.L.U32 UR4, UR4, 0x1, URZ ;  /* 0x0000000104048899 */ /* 0x000fe200080006ff */
[----:B------:R-:W-:Y:S01]  /*10d0*/  ISETP.EQ.U32.AND P4, PT, RZ, UR27, P3 ;  /* 0x0000001bff007c0c */ /* 0x000fe20009f82070 */
[----:B---3--:R0:W-:Y:S04]  /*10e0*/  STS.U16 [R0+UR13], R15 ;  /* 0x0000000f00007988 */ /* 0x0081e8000800040d */
[----:B----4-:R0:W-:Y:S04]  /*10f0*/  STS.U16 [R0+UR13+0x200], R17 ;  /* 0x0002001100007988 */ /* 0x0101e8000800040d */
[----:B------:R0:W-:Y:S04]  /*1100*/  STS.U16 [R0+UR13+0x400], R11 ;  /* 0x0004000b00007988 */ /* 0x0001e8000800040d */
        /* <DEDUP_REMOVED lines=12> */
[----:B------:R0:W-:Y:S01]  /*11d0*/  STS.U16 [R0+UR13+0x1e00], R37 ;  /* 0x001e002500007988 */ /* 0x0001e2000800040d */
[----:B-1----:R1:W-:Y:S06]  /*11e0*/  MEMBAR.ALL.CTA ;  /* 0x0000000000007992 */ /* 0x0023ec0000008000 */
[----:B-1----:R-:W-:Y:S04]  /*11f0*/  FENCE.VIEW.ASYNC.S ;  /* 0x00000000000073c6 */ /* 0x002fe80000000000 */
[----:B------:R-:W1:Y:S02]  /*1200*/  FENCE.VIEW.ASYNC.S ;  /* 0x00000000000073c6 */ /* 0x000e640000000000 */
[----:B-1----:R0:W1:Y:S02]  /*1210*/  @!UP1 SYNCS.EXCH.64 URZ, [UR13+0x2000], UR4 ;  /* 0x002000040dff95b2 */ /* 0x0020640008000100 */
[----:B-1----:R-:W-:Y:S06]  /*1220*/  BAR.SYNC.DEFER_BLOCKING 0x0 ;  /* 0x0000000000007b1d */ /* 0x002fec0000010000 */
[----:B0-----:R-:W-:Y:S05]  /*1230*/  @!P4 BRA `(.L_x_6) ;  /* 0x000000000068c947 */ /* 0x001fea0003800000 */
[----:B------:R-:W-:Y:S02]  /*1240*/  UIADD3 UR4, UPT, UPT, UR13, 0x6000, URZ ;  /* 0x000060000d047890 */ /* 0x000fe4000fffe0ff */
[----:B------:R-:W-:Y:S02]  /*1250*/  USHF.R.U32.HI UR8, URZ, 0x4, UR13 ;  /* 0x00000004ff087899 */ /* 0x000fe4000801160d */
[----:B------:R-:W-:Y:S02]  /*1260*/  USHF.R.U32.HI UR4, URZ, 0x4, UR4 ;  /* 0x00000004ff047899 */ /* 0x000fe40008011604 */
[----:B------:R-:W-:Y:S02]  /*1270*/  USGXT.U32 UR8, UR8, 0xe ;  /* 0x0000000e0808789a */ /* 0x000fe40008000000 */
[----:B------:R-:W-:Y:S01]  /*1280*/  USGXT.U32 UR6, UR4, 0xe ;  /* 0x0000000e0406789a */ /* 0x000fe20008000000 */
[----:B------:R-:W-:Y:S01]  /*1290*/  UMOV UR20, 0x80 ;  /* 0x0000008000147882 */ /* 0x000fe20000000000 */
[----:B------:R-:W-:Y:S01]  /*12a0*/  UMOV UR21, 0x40004040 ;  /* 0x4000404000157882 */ /* 0x000fe20000000000 */
[----:B------:R-:W-:Y:S01]  /*12b0*/  UMOV UR22, 0xfffffffe ;  /* 0xfffffffe00167882 */ /* 0x000fe20000000000 */
[----:B------:R-:W-:Y:S01]  /*12c0*/  UMOV UR23, 0x7fffbfdf ;  /* 0x7fffbfdf00177882 */ /* 0x000fe20000000000 */
[----:B------:R-:W-:Y:S01]  /*12d0*/  UMOV UR9, URZ ;  /* 0x000000ff00097c82 */ /* 0x000fe20008000000 */
[----:B------:R-:W-:Y:S01]  /*12e0*/  UMOV UR7, URZ ;  /* 0x000000ff00077c82 */ /* 0x000fe20008000000 */
[----:B------:R-:W-:-:S02]  /*12f0*/  UIADD3.64 UR22, UPT, UPT, UR8, -UR22, URZ ;  /* 0x8000001608167297 */ /* 0x000fc4000fffe0ff */
[----:B------:R-:W-:Y:S01]  /*1300*/  UIADD3.64 UR20, UPT, UPT, UR6, UR20, URZ ;  /* 0x0000001406147297 */ /* 0x000fe2000fffe0ff */
[----:B------:R-:W-:Y:S01]  /*1310*/  UMOV UR28, 0x0 ;  /* 0x00000000001c7882 */ /* 0x000fe20000000000 */
[----:B------:R-:W-:Y:S01]  /*1320*/  UMOV UR29, 0x4208490 ;  /* 0x04208490001d7882 */ /* 0x000fe20000000000 */
[----:B------:R-:W-:Y:S01]  /*1330*/  UMOV UR4, UR10 ;  /* 0x0000000a00047c82 */ /* 0x000fe20008000000 */
[----:B------:R-:W-:Y:S01]  /*1340*/  UMOV UR5, URZ ;  /* 0x000000ff00057c82 */ /* 0x000fe20008000000 */
[----:B------:R-:W-:Y:S01]  /*1350*/  UMOV UR9, 0x80004020 ;  /* 0x8000402000097882 */ /* 0x000fe20000000000 */
[----:B------:R-:W-:Y:S01]  /*1360*/  UMOV UR7, 0x40004040 ;  /* 0x4000404000077882 */ /* 0x000fe20000000000 */
[----:B------:R-:W-:Y:S01]  /*1370*/  UMOV UR32, 0x0 ;  /* 0x0000000000207882 */ /* 0x000fe20000000000 */
[----:B------:R-:W-:Y:S01]  /*1380*/  UMOV UR33, 0x4208490 ;  /* 0x0420849000217882 */ /* 0x000fe20000000000 */
[----:B------:R-:W-:Y:S01]  /*1390*/  UMOV UR4, UR4 ;  /* 0x0000000400047c82 */ /* 0x000fe20008000000 */
[----:B------:R0:W-:Y:S01]  /*13a0*/  UTCHMMA gdesc[UR6], gdesc[UR8], tmem[UR17], tmem[UR28], idesc[UR29], !UPT ;  /* 0x00ff1c08060075ea */ /* 0x0001e2000f800011 */
[----:B------:R0:W-:Y:S01]  /*13b0*/  UTCHMMA gdesc[UR20], gdesc[UR22], tmem[UR17], tmem[UR32], idesc[UR33], UPT ;  /* 0x00ff2016140075ea */ /* 0x0001e2000b800011 */
[----:B------:R0:W-:Y:S01]  /*13c0*/  UTCBAR [UR4], URZ ;  /* 0x000000ff040073e9 */ /* 0x0001e200080000ff */
[----:B------:R-:W-:Y:S01]  /*13d0*/  NOP ;  /* 0x0000000000007918 */ /* 0x000fe20000000000 */
.L_x_6:
[----:B------:R-:W-:Y:S05]  /*13e0*/  @!P3 BRA `(.L_x_7) ;  /* 0x000000000008b947 */ /* 0x000fea0003800000 */
[----:B------:R-:W1:Y:S02]  /*13f0*/  SYNCS.PHASECHK.TRANS64.TRYWAIT P0, [UR13+0x2000], RZ ;  /* 0x002000ffff0075a7 */ /* 0x000e64000800110d */
[----:B-1----:R-:W-:Y:S05]  /*1400*/  @!P0 BRA `(.L_x_8) ;  /* 0x0000004400408947 */ /* 0x002fea0003800000 */
.L_x_7:
[----:B------:R-:W-:Y:S01]  /*1410*/  BAR.SYNC.DEFER_BLOCKING 0x0 ;  /* 0x0000000000007b1d */ /* 0x000fe20000010000 */
[----:B------:R-:W-:Y:S02]  /*1420*/  LOP3.LUT R43, R38, 0x1e, RZ, 0xc0, !PT ;  /* 0x0000001e262b7812 */ /* 0x000fe400078ec0ff */
[----:B------:R-:W-:Y:S02]  /*1430*/  ISETP.GE.U32.AND P5, PT, R36, 0x10, PT ;  /* 0x000000102400780c */ /* 0x000fe40003fa6070 */
[----:B------:R-:W-:Y:S01]  /*1440*/  LOP3.LUT R61, R124, 0xff, RZ, 0xc0, !PT ;  /* 0x000000ff7c3d7812 */ /* 0x000fe200078ec0ff */
[----:B0-----:R-:W0:Y:S01]  /*1450*/  LDCU UR4, c[0x0][0x3a8] ;  /* 0x00007500ff0477ac */ /* 0x001e220008000800 */
[----:B------:R-:W-:Y:S01]  /*1460*/  LOP3.LUT R92, R43, 0x60, R124, 0xf8, !PT ;  /* 0x000000602b5c7812 */ /* 0x000fe200078ef87c */
[----:B------:R-:W-:Y:S01]  /*1470*/  LDTM.16dp32bit_t0_t15.x32 R4, tmem[UR18] ;  /* 0x00000012000479ee */ /* 0x000fe20008a80000 */
[----:B------:R-:W0:Y:S01]  /*1480*/  LDTM.16dp32bit_t16_t31.x32 R4, tmem[UR18+0x20] ;  /* 0x00002012000479ee */ /* 0x000e220008aa0000 */
[----:B------:R-:W-:-:S02]  /*1490*/  LEA R116, R61, UR13, 0x2 ;  /* 0x0000000d3d747c11 */ /* 0x000fc4000f8e10ff */
[----:B------:R-:W-:Y:S02]  /*14a0*/  LEA.HI R112, R61, R92, RZ, 0x19 ;  /* 0x0000005c3d707211 */ /* 0x000fe400078fc8ff */
[----:B------:R-:W-:Y:S02]  /*14b0*/  LEA R105, R92, UR13, 0x2 ;  /* 0x0000000d5c697c11 */ /* 0x000fe4000f8e10ff */
[----:B------:R-:W-:Y:S02]  /*14c0*/  LEA R112, R112, UR13, 0x2 ;  /* 0x0000000d70707c11 */ /* 0x000fe4000f8e10ff */
[----:B------:R-:W-:Y:S02]  /*14d0*/  PRMT R104, RZ, 0x7610, R104 ;  /* 0x00007610ff687816 */ /* 0x000fe40000000068 */
[----:B------:R-:W-:Y:S02]  /*14e0*/  PRMT R125, RZ, 0x7610, R125 ;  /* 0x00007610ff7d7816 */ /* 0x000fe4000000007d */
[----:B------:R-:W-:-:S02]  /*14f0*/  PRMT R123, RZ, 0x7610, R123 ;  /* 0x00007610ff7b7816 */ /* 0x000fc4000000007b */
[----:B------:R-:W-:Y:S01]  /*1500*/  PRMT R121, RZ, 0x7610, R121 ;  /* 0x00007610ff797816 */ /* 0x000fe20000000079 */
[----:B------:R-:W1:Y:S01]  /*1510*/  @!P2 SYNCS.CCTL.IV [UR13+0x2000] ;  /* 0x00200000ff00a9b1 */ /* 0x000e62000800000d */
[----:B------:R-:W-:Y:S01]  /*1520*/  NOP ;  /* 0x0000000000007918 */ /* 0x000fe20000000000 */
[----:B------:R-:W-:Y:S02]  /*1530*/  PRMT R113, RZ, 0x7610, R113 ;  /* 0x00007610ff717816 */ /* 0x000fe40000000071 */
[----:B------:R-:W-:Y:S02]  /*1540*/  PRMT R115, RZ, 0x7610, R115 ;  /* 0x00007610ff737816 */ /* 0x000fe40000000073 */
[----:B------:R-:W-:Y:S01]  /*1550*/  PRMT R117, RZ, 0x7610, R117 ;  /* 0x00007610ff757816 */ /* 0x000fe20000000075 */
[----:B0-----:R-:W-:Y:S01]  /*1560*/  FMUL R37, R4, UR4 ;  /* 0x0000000404257c20 */ /* 0x001fe20008400000 */
[----:B------:R-:W-:Y:S01]  /*1570*/  FMUL R40, R5, UR4 ;  /* 0x0000000405287c20 */ /* 0x000fe20008400000 */
[----:B------:R-:W-:Y:S01]  /*1580*/  FMUL R39, R6, UR4 ;  /* 0x0000000406277c20 */ /* 0x000fe20008400000 */
[----:B------:R-:W-:Y:S01]  /*1590*/  FMUL R41, R7, UR4 ;  /* 0x0000000407297c20 */ /* 0x000fe20008400000 */
[----:B------:R-:W-:-:S03]  /*15a0*/  FMUL R42, R8, UR4 ;  /* 0x00000004082a7c20 */ /* 0x000fc60008400000 */
[----:B------:R-:W-:Y:S01]  /*15b0*/  FMNMX3 R39, R37, R40, R39, !PT ;  /* 0x0000002825277276 */ /* 0x000fe20007800027 */
[----:B------:R-:W-:Y:S01]  /*15c0*/  FMUL R37, R9, UR4 ;  /* 0x0000000409257c20 */ /* 0x000fe20008400000 */
[----:B------:R-:W-:Y:S02]  /*15d0*/  FMUL R40, R10, UR4 ;  /* 0x000000040a287c20 */ /* 0x000fe40008400000 */
[----:B------:R-:W-:Y:S01]  /*15e0*/  FMNMX3 R41, R39, R41, R42, !PT ;  /* 0x0000002927297276 */ /* 0x000fe2000780002a */
[----:B------:R-:W-:Y:S01]  /*15f0*/  FMUL R39, R11, UR4 ;  /* 0x000000040b277c20 */ /* 0x000fe20008400000 */
[----:B------:R-:W-:Y:S02]  /*1600*/  FMUL R42, R12, UR4 ;  /* 0x000000040c2a7c20 */ /* 0x000fe40008400000 */
[----:B------:R-:W-:Y:S01]  /*1610*/  FMNMX3 R41, R41, R37, R40, !PT ;  /* 0x0000002529297276 */ /* 0x000fe20007800028 */
[----:B------:R-:W-:Y:S01]  /*1620*/  FMUL R37, R13, UR4 ;  /* 0x000000040d257c20 */ /* 0x000fe20008400000 */
[----:B------:R-:W-:-:S02]  /*1630*/  FMUL R40, R14, UR4 ;  /* 0x000000040e287c20 */ /* 0x000fc40008400000 */
        /* <DEDUP_REMOVED lines=31> */
[----:B------:R-:W-:-:S03]  /*1830*/  FMUL R39, R35, UR4 ;  /* 0x0000000423277c20 */ /* 0x000fc60008400000 */
[----:B------:R-:W-:Y:S02]  /*1840*/  FMNMX3 R40, R41, R37, R40, !PT ;  /* 0x0000002529287276 */ /* 0x000fe40007800028 */
[----:B------:R-:W0:Y:S02]  /*1850*/  LDC R37, c[0x0][0x3d8] ;  /* 0x0000f600ff257b82 */ /* 0x000e240000000800 */
[----:B------:R-:W-:Y:S02]  /*1860*/  FMNMX R39, R39, R40, !PT ;  /* 0x0000002827277209 */ /* 0x000fe40007800000 */
[----:B------:R-:W-:-:S03]  /*1870*/  SHF.R.U32.HI R40, RZ, 0x7, R124 ;  /* 0x00000007ff287819 */ /* 0x000fc6000001167c */
[----:B------:R-:W2:Y:S01]  /*1880*/  SHFL.BFLY PT, R42, R39, 0x10, 0x1f ;  /* 0x0e001f00272a7f89 */ /* 0x000ea200000e0000 */
[----:B------:R-:W-:-:S05]  /*1890*/  SGXT.U32 R40, R40, 0x1 ;  /* 0x000000012828781a */ /* 0x000fca0000000000 */
[----:B0-----:R-:W-:-:S05]  /*18a0*/  IMAD R40, R40, R37, RZ ;  /* 0x0000002528287224 */ /* 0x001fca00078e02ff */
[----:B------:R-:W-:Y:S02]  /*18b0*/  LEA R36, R37, R40, 0x1 ;  /* 0x0000002825247211 */ /* 0x000fe400078e08ff */
[----:B--2---:R-:W-:Y:S02]  /*18c0*/  FMNMX R41, R39, R42, !PT ;  /* 0x0000002a27297209 */ /* 0x004fe40007800000 */
[C---:B------:R-:W-:Y:S02]  /*18d0*/  LEA R38, R37.reuse, R36, 0x1 ;  /* 0x0000002425267211 */ /* 0x040fe400078e08ff */
[-C--:B------:R-:W-:Y:S01]  /*18e0*/  LEA R66, P0, R40, R2.reuse, 0x1 ;  /* 0x0000000228427211 */ /* 0x080fe200078008ff */
[----:B-1----:R0:W-:Y:S01]  /*18f0*/  @!P5 STS [R112], R41 ;  /* 0x000000297000d388 */ /* 0x0021e20000000800 */
[----:B------:R-:W-:Y:S02]  /*1900*/  LEA R64, P6, R36, R2, 0x1 ;  /* 0x0000000224407211 */ /* 0x000fe400078c08ff */
[----:B------:R-:W-:-:S02]  /*1910*/  LEA R42, R37, R38, 0x1 ;  /* 0x00000026252a7211 */ /* 0x000fc400078e08ff */
[-C--:B------:R-:W-:Y:S01]  /*1920*/  LEA.HI.X.SX32 R67, R40, R3.reuse, 0x1, P0 ;  /* 0x0000000328437211 */ /* 0x080fe200000f0eff */
[----:B------:R-:W-:Y:S01]  /*1930*/  BAR.SYNC.DEFER_BLOCKING 0x0 ;  /* 0x0000000000007b1d */ /* 0x000fe20000010000 */
[-C--:B------:R-:W-:Y:S01]  /*1940*/  LEA.HI.X.SX32 R65, R36, R3.reuse, 0x1, P6 ;  /* 0x0000000324417211 */ /* 0x080fe200030f0eff */
[----:B------:R-:W-:Y:S01]  /*1950*/  IMAD R36, R37, 0x2, R42 ;  /* 0x0000000225247824 */ /* 0x000fe200078e022a */
[-C--:B------:R-:W-:Y:S02]  /*1960*/  LEA R62, P0, R38, R2.reuse, 0x1 ;  /* 0x00000002263e7211 */ /* 0x080fe400078008ff */
[----:B------:R-:W-:Y:S02]  /*1970*/  LEA R58, P6, R42, R2, 0x1 ;  /* 0x000000022a3a7211 */ /* 0x000fe400078c08ff */
[-C--:B------:R-:W-:Y:S02]  /*1980*/  LEA.HI.X.SX32 R63, R38, R3.reuse, 0x1, P0 ;  /* 0x00000003263f7211 */ /* 0x080fe400000f0eff */
[----:B------:R-:W-:-:S02]  /*1990*/  LEA.HI.X.SX32 R59, R42, R3, 0x1, P6 ;  /* 0x000000032a3b7211 */ /* 0x000fc400030f0eff */
[C---:B------:R-:W-:Y:S02]  /*19a0*/  LEA R56, P0, R36.reuse, R2, 0x1 ;  /* 0x0000000224387211 */ /* 0x040fe400078008ff */
[----:B------:R-:W-:Y:S02]  /*19b0*/  ISETP.GE.U32.AND P6, PT, R61, 0x80, PT ;  /* 0x000000803d00780c */ /* 0x000fe40003fc6070 */
[C---:B------:R-:W-:Y:S02]  /*19c0*/  LEA R38, R37.reuse, R36, 0x1 ;  /* 0x0000002425267211 */ /* 0x040fe400078e08ff */
[----:B------:R-:W-:Y:S02]  /*19d0*/  LEA.HI.X.SX32 R57, R36, R3, 0x1, P0 ;  /* 0x0000000324397211 */ /* 0x000fe400000f0eff */
[----:B------:R-:W-:Y:S02]  /*19e0*/  LEA R54, P0, R38, R2, 0x1 ;  /* 0x0000000226367211 */ /* 0x000fe400078008ff */
[----:B------:R-:W-:-:S02]  /*19f0*/  LEA R36, R37, R38, 0x1 ;  /* 0x0000002625247211 */ /* 0x000fc400078e08ff */
[-C--:B------:R-:W-:Y:S02]  /*1a00*/  LEA.HI.X.SX32 R55, R38, R3.reuse, 0x1, P0 ;  /* 0x0000000326377211 */ /* 0x080fe400000f0eff */
[C---:B------:R-:W-:Y:S01]  /*1a10*/  LEA R52, P0, R36.reuse, R2, 0x1 ;  /* 0x0000000224347211 */ /* 0x040fe200078008ff */
[----:B------:R-:W1:Y:S01]  /*1a20*/  @!P6 LDS R91, [R116] ;  /* 0x00000000745be984 */ /* 0x000e620000000800 */
[C---:B------:R-:W-:Y:S02]  /*1a30*/  LEA R38, R37.reuse, R36, 0x1 ;  /* 0x0000002425267211 */ /* 0x040fe400078e08ff */
[----:B------:R-:W-:Y:S02]  /*1a40*/  LEA.HI.X.SX32 R53, R36, R3, 0x1, P0 ;  /* 0x0000000324357211 */ /* 0x000fe400000f0eff */
[----:B------:R-:W-:Y:S01]  /*1a50*/  LEA R50, P0, R38, R2, 0x1 ;  /* 0x0000000226327211 */ /* 0x000fe200078008ff */
[----:B------:R-:W-:-:S03]  /*1a60*/  IMAD R36, R37, 0x2, R38 ;  /* 0x0000000225247824 */ /* 0x000fc600078e0226 */
[-C--:B------:R-:W-:Y:S02]  /*1a70*/  LEA.HI.X.SX32 R51, R38, R3.reuse, 0x1, P0 ;  /* 0x0000000326337211 */ /* 0x080fe400000f0eff */
[C---:B------:R-:W-:Y:S02]  /*1a80*/  LEA R48, P0, R36.reuse, R2, 0x1 ;  /* 0x0000000224307211 */ /* 0x040fe400078008ff */
[C---:B------:R-:W-:Y:S02]  /*1a90*/  LEA R38, R37.reuse, R36, 0x1 ;  /* 0x0000002425267211 */ /* 0x040fe400078e08ff */
[----:B------:R-:W-:Y:S02]  /*1aa0*/  LEA.HI.X.SX32 R49, R36, R3, 0x1, P0 ;  /* 0x0000000324317211 */ /* 0x000fe400000f0eff */
[----:B------:R-:W-:Y:S02]  /*1ab0*/  LEA R46, P0, R38, R2, 0x1 ;  /* 0x00000002262e7211 */ /* 0x000fe400078008ff */
[----:B------:R-:W-:-:S02]  /*1ac0*/  LEA R36, R37, R38, 0x1 ;  /* 0x0000002625247211 */ /* 0x000fc400078e08ff */
[-C--:B------:R-:W-:Y:S02]  /*1ad0*/  LEA.HI.X.SX32 R47, R38, R3.reuse, 0x1, P0 ;  /* 0x00000003262f7211 */ /* 0x080fe400000f0eff */
[C---:B------:R-:W-:Y:S02]  /*1ae0*/  LEA R44, P0, R36.reuse, R2, 0x1 ;  /* 0x00000002242c7211 */ /* 0x040fe400078008ff */
[C---:B------:R-:W-:Y:S02]  /*1af0*/  LEA R38, R37.reuse, R36, 0x1 ;  /* 0x0000002425267211 */ /* 0x040fe400078e08ff */
[----:B------:R-:W-:Y:S02]  /*1b00*/  LEA.HI.X.SX32 R45, R36, R3, 0x1, P0 ;  /* 0x00000003242d7211 */ /* 0x000fe400000f0eff */
[----:B------:R-:W-:Y:S01]  /*1b10*/  LEA R42, P0, R38, R2, 0x1 ;  /* 0x00000002262a7211 */ /* 0x000fe200078008ff */
[----:B------:R-:W-:-:S03]  /*1b20*/  IMAD R36, R37, 0x2, R38 ;  /* 0x0000000225247824 */ /* 0x000fc600078e0226 */
[-C--:B------:R-:W-:Y:S02]  /*1b30*/  LEA.HI.X.SX32 R43, R38, R3.reuse, 0x1, P0 ;  /* 0x00000003262b7211 */ /* 0x080fe400000f0eff */
[C---:B------:R-:W-:Y:S02]  /*1b40*/  LEA R40, P0, R36.reuse, R2, 0x1 ;  /* 0x0000000224287211 */ /* 0x040fe400078008ff */
[C---:B------:R-:W-:Y:S02]  /*1b50*/  LEA R88, R37.reuse, R36, 0x1 ;  /* 0x0000002425587211 */ /* 0x040fe400078e08ff */
[----:B0-----:R-:W-:Y:S01]  /*1b60*/  LEA.HI.X.SX32 R41, R36, R3, 0x1, P0 ;  /* 0x0000000324297211 */ /* 0x001fe200000f0eff */
[----:B-1----:R-:W0:Y:S01]  /*1b70*/  SHFL.BFLY PT, R102, R91, 0x1, 0x1f ;  /* 0x0c201f005b667f89 */ /* 0x002e2200000e0000 */
[----:B------:R-:W-:Y:S02]  /*1b80*/  LEA R38, P0, R88, R2, 0x1 ;  /* 0x0000000258267211 */ /* 0x000fe400078008ff */
[----:B------:R-:W-:-:S02]  /*1b90*/  LEA R100, R37, R88, 0x1 ;  /* 0x0000005825647211 */ /* 0x000fc400078e08ff */
[-C--:B------:R-:W-:Y:S02]  /*1ba0*/  LEA.HI.X.SX32 R39, R88, R3.reuse, 0x1, P0 ;  /* 0x0000000358277211 */ /* 0x080fe400000f0eff */
[C---:B------:R-:W-:Y:S02]  /*1bb0*/  LEA R36, P0, R100.reuse, R2, 0x1 ;  /* 0x0000000264247211 */ /* 0x040fe400078008ff */
[----:B------:R-:W-:Y:S02]  /*1bc0*/  LEA R93, R37, R100, 0x1 ;  /* 0x00000064255d7211 */ /* 0x000fe400078e08ff */
[----:B------:R-:W-:Y:S02]  /*1bd0*/  LEA.HI.X.SX32 R37, R100, R3, 0x1, P0 ;  /* 0x0000000364257211 */ /* 0x000fe400000f0eff */
[----:B------:R-:W-:Y:S02]  /*1be0*/  LEA R2, P0, R93, R2, 0x1 ;  /* 0x000000025d027211 */ /* 0x000fe400078008ff */
[----:B------:R-:W-:-:S02]  /*1bf0*/  LOP3.LUT R88, R124, 0x80, RZ, 0xc0, !PT ;  /* 0x000000807c587812 */ /* 0x000fc400078ec0ff */
[----:B------:R-:W-:Y:S02]  /*1c00*/  LEA.HI.X.SX32 R3, R93, R3, 0x1, P0 ;  /* 0x000000035d037211 */ /* 0x000fe400000f0eff */
[----:B------:R-:W-:-:S04]  /*1c10*/  ISETP.NE.U32.AND P0, PT, R88, RZ, PT ;  /* 0x000000ff5800720c */ /* 0x000fc80003f05070 */
[----:B------:R-:W-:Y:S02]  /*1c20*/  SEL R88, RZ, 0x90, !P0 ;  /* 0x00000090ff587807 */ /* 0x000fe40004000000 */
[----:B------:R-:W-:Y:S02]  /*1c30*/  LOP3.LUT P0, RZ, R124, 0x1, RZ, 0xc0, !PT ;  /* 0x000000017cff7812 */ /* 0x000fe4000780c0ff */
[----:B0-----:R-:W-:Y:S02]  /*1c40*/  FMNMX R93, R91, R102, !PT ;  /* 0x000000665b5d7209 */ /* 0x001fe40007800000 */
[----:B------:R-:W-:-:S13]  /*1c50*/  ISETP.LT.U32.AND P0, PT, R61, 0x80, !P0 ;  /* 0x000000803d00780c */ /* 0x000fda0004701070 */
[----:B------:R-:W-:Y:S01]  /*1c60*/  @P0 STS [R116], R93 ;  /* 0x0000005d74000388 */ /* 0x000fe20000000800 */
[----:B------:R-:W-:Y:S06]  /*1c70*/  BAR.SYNC.DEFER_BLOCKING 0x0 ;  /* 0x0000000000007b1d */ /* 0x000fec0000010000 */
[----:B------:R-:W0:Y:S02]  /*1c80*/  LDS R61, [R105] ;  /* 0x00000000693d7984 */ /* 0x000e240000000800 */
[----:B0-----:R-:W-:-:S05]  /*1c90*/  FMNMX R61, R61, -INF , !PT ;  /* 0xff8000003d3d7809 */ /* 0x001fca0007800000 */
[--C-:B------:R-:W-:Y:S01]  /*1ca0*/  FFMA R4, R4, UR4, -R61.reuse ;  /* 0x0000000404047c23 */ /* 0x100fe2000800083d */
[--C-:B------:R-:W-:Y:S01]  /*1cb0*/  FFMA R5, R5, UR4, -R61.reuse ;  /* 0x0000000405057c23 */ /* 0x100fe2000800083d */
[--C-:B------:R-:W-:Y:S01]  /*1cc0*/  FFMA R6, R6, UR4, -R61.reuse ;  /* 0x0000000406067c23 */ /* 0x100fe2000800083d */
[--C-:B------:R-:W-:Y:S01]  /*1cd0*/  FFMA R7, R7, UR4, -R61.reuse ;  /* 0x0000000407077c23 */ /* 0x100fe2000800083d */
[----:B------:R-:W-:Y:S01]  /*1ce0*/  FMUL R103, R4, 1.4426950216293334961 ;  /* 0x3fb8aa3b04677820 */ /* 0x000fe20000400000 */
[----:B------:R-:W-:Y:S01]  /*1cf0*/  FMUL R4, R5, 1.4426950216293334961 ;  /* 0x3fb8aa3b05047820 */ /* 0x000fe20000400000 */
[----:B------:R-:W-:Y:S01]  /*1d00*/  FMUL R102, R6, 1.4426950216293334961 ;  /* 0x3fb8aa3b06667820 */ /* 0x000fe20000400000 */
[----:B------:R-:W-:Y:S01]  /*1d10*/  FMUL R5, R7, 1.4426950216293334961 ;  /* 0x3fb8aa3b07057820 */ /* 0x000fe20000400000 */
[--C-:B------:R-:W-:Y:S01]  /*1d20*/  FFMA R8, R8, UR4, -R61.reuse ;  /* 0x0000000408087c23 */ /* 0x100fe2000800083d */
[--C-:B------:R-:W-:Y:S01]  /*1d30*/  FFMA R9, R9, UR4, -R61.reuse ;  /* 0x0000000409097c23 */ /* 0x100fe2000800083d */
[----:B------:R-:W-:Y:S01]  /*1d40*/  MUFU.EX2 R103, R103 ;  /* 0x0000006700677308 */ /* 0x000fe20000000800 */
[--C-:B------:R-:W-:Y:S01]  /*1d50*/  FFMA R10, R10, UR4, -R61.reuse ;  /* 0x000000040a0a7c23 */ /* 0x100fe2000800083d */
[----:B------:R-:W-:Y:S01]  /*1d60*/  FMUL R6, R8, 1.4426950216293334961 ;  /* 0x3fb8aa3b08067820 */ /* 0x000fe20000400000 */
[----:B------:R-:W-:Y:S01]  /*1d70*/  FMUL R8, R9, 1.4426950216293334961 ;  /* 0x3fb8aa3b09087820 */ /* 0x000fe20000400000 */
[--C-:B------:R-:W-:Y:S01]  /*1d80*/  FFMA R11, R11, UR4, -R61.reuse ;  /* 0x000000040b0b7c23 */ /* 0x100fe2000800083d */
[--C-:B------:R-:W-:Y:S01]  /*1d90*/  FFMA R14, R14, UR4, -R61.reuse ;  /* 0x000000040e0e7c23 */ /* 0x100fe2000800083d */
[----:B------:R-:W-:Y:S01]  /*1da0*/  FMUL R7, R10, 1.4426950216293334961 ;  /* 0x3fb8aa3b0a077820 */ /* 0x000fe20000400000 */
[--C-:B------:R-:W-:Y:S01]  /*1db0*/  FFMA R15, R15, UR4, -R61.reuse ;  /* 0x000000040f0f7c23 */ /* 0x100fe2000800083d */
[----:B------:R-:W0:Y:S01]  /*1dc0*/  MUFU.EX2 R4, R4 ;  /* 0x0000000400047308 */ /* 0x000e220000000800 */
[--C-:B------:R-:W-:Y:S01]  /*1dd0*/  FFMA R18, R18, UR4, -R61.reuse ;  /* 0x0000000412127c23 */ /* 0x100fe2000800083d */
[----:B------:R-:W-:Y:S01]  /*1de0*/  FMUL R10, R11, 1.4426950216293334961 ;  /* 0x3fb8aa3b0b0a7820 */ /* 0x000fe20000400000 */
[--C-:B------:R-:W-:Y:S01]  /*1df0*/  FFMA R20, R20, UR4, -R61.reuse ;  /* 0x0000000414147c23 */ /* 0x100fe2000800083d */
[----:B------:R-:W-:Y:S01]  /*1e00*/  FMUL R11, R14, 1.4426950216293334961 ;  /* 0x3fb8aa3b0e0b7820 */ /* 0x000fe20000400000 */
[--C-:B------:R-:W-:Y:S01]  /*1e10*/  FFMA R12, R12, UR4, -R61.reuse ;  /* 0x000000040c0c7c23 */ /* 0x100fe2000800083d */
[----:B------:R-:W-:Y:S01]  /*1e20*/  FMUL R14, R15, 1.4426950216293334961 ;  /* 0x3fb8aa3b0f0e7820 */ /* 0x000fe20000400000 */
[----:B------:R-:W-:Y:S01]  /*1e30*/  FMUL R15, R18, 1.4426950216293334961 ;  /* 0x3fb8aa3b120f7820 */ /* 0x000fe20000400000 */
[----:B------:R-:W1:Y:S01]  /*1e40*/  MUFU.EX2 R102, R102 ;  /* 0x0000006600667308 */ /* 0x000e620000000800 */
[----:B------:R-:W-:Y:S01]  /*1e50*/  FMUL R18, R20, 1.4426950216293334961 ;  /* 0x3fb8aa3b14127820 */ /* 0x000fe20000400000 */
[----:B------:R-:W-:Y:S01]  /*1e60*/  FMUL R9, R12, 1.4426950216293334961 ;  /* 0x3fb8aa3b0c097820 */ /* 0x000fe20000400000 */
[--C-:B------:R-:W-:Y:S01]  /*1e70*/  FFMA R13, R13, UR4, -R61.reuse ;  /* 0x000000040d0d7c23 */ /* 0x100fe2000800083d */
[--C-:B------:R-:W-:Y:S01]  /*1e80*/  FFMA R16, R16, UR4, -R61.reuse ;  /* 0x0000000410107c23 */ /* 0x100fe2000800083d */
[--C-:B------:R-:W-:Y:S01]  /*1e90*/  FFMA R17, R17, UR4, -R61.reuse ;  /* 0x0000000411117c23 */ /* 0x100fe2000800083d */
[--C-:B------:R-:W-:Y:S01]  /*1ea0*/  FFMA R19, R19, UR4, -R61.reuse ;  /* 0x0000000413137c23 */ /* 0x100fe2000800083d */
[----:B------:R-:W-:Y:S01]  /*1eb0*/  FMUL R12, R13, 1.4426950216293334961 ;  /* 0x3fb8aa3b0d0c7820 */ /* 0x000fe20000400000 */
[----:B------:R-:W2:Y:S01]  /*1ec0*/  MUFU.EX2 R5, R5 ;  /* 0x0000000500057308 */ /* 0x000ea20000000800 */
[----:B0-----:R-:W-:Y:S01]  /*1ed0*/  FADD R91, R103, R4 ;  /* 0x00000004675b7221 */ /* 0x001fe20000000000 */
[--C-:B------:R-:W-:Y:S01]  /*1ee0*/  FFMA R21, R21, UR4, -R61.reuse ;  /* 0x0000000415157c23 */ /* 0x100fe2000800083d */
[----:B------:R-:W-:Y:S01]  /*1ef0*/  FMUL R13, R16, 1.4426950216293334961 ;  /* 0x3fb8aa3b100d7820 */ /* 0x000fe20000400000 */
[--C-:B------:R-:W-:Y:S01]  /*1f00*/  FFMA R22, R22, UR4, -R61.reuse ;  /* 0x0000000416167c23 */ /* 0x100fe2000800083d */
[----:B------:R-:W-:Y:S01]  /*1f10*/  FMUL R16, R17, 1.4426950216293334961 ;  /* 0x3fb8aa3b11107820 */ /* 0x000fe20000400000 */
[----:B------:R-:W-:Y:S01]  /*1f20*/  FFMA R23, R23, UR4, -R61 ;  /* 0x0000000417177c23 */ /* 0x000fe2000800083d */
[----:B------:R-:W-:Y:S01]  /*1f30*/  FMUL R17, R19, 1.4426950216293334961 ;  /* 0x3fb8aa3b13117820 */ /* 0x000fe20000400000 */
[----:B------:R-:W0:Y:S01]  /*1f40*/  MUFU.EX2 R6, R6 ;  /* 0x0000000600067308 */ /* 0x000e220000000800 */
[----:B-1----:R-:W-:Y:S01]  /*1f50*/  FADD R20, R102, R91 ;  /* 0x0000005b66147221 */ /* 0x002fe20000000000 */
[--C-:B------:R-:W-:Y:S01]  /*1f60*/  FFMA R24, R24, UR4, -R61.reuse ;  /* 0x0000000418187c23 */ /* 0x100fe2000800083d */
[----:B------:R-:W-:Y:S01]  /*1f70*/  FMUL R19, R21, 1.4426950216293334961 ;  /* 0x3fb8aa3b15137820 */ /* 0x000fe20000400000 */
[--C-:B------:R-:W-:Y:S01]  /*1f80*/  FFMA R25, R25, UR4, -R61.reuse ;  /* 0x0000000419197c23 */ /* 0x100fe2000800083d */
[----:B------:R-:W-:Y:S01]  /*1f90*/  FMUL R21, R22, 1.4426950216293334961 ;  /* 0x3fb8aa3b16157820 */ /* 0x000fe20000400000 */
[----:B------:R-:W-:Y:S01]  /*1fa0*/  FMUL R22, R23, 1.4426950216293334961 ;  /* 0x3fb8aa3b17167820 */ /* 0x000fe20000400000 */
[----:B------:R-:W-:Y:S01]  /*1fb0*/  FMUL R23, R24, 1.4426950216293334961 ;  /* 0x3fb8aa3b18177820 */ /* 0x000fe20000400000 */
[----:B------:R-:W1:Y:S01]  /*1fc0*/  MUFU.EX2 R8, R8 ;  /* 0x0000000800087308 */ /* 0x000e620000000800 */
[----:B--2---:R-:W-:Y:S01]  /*1fd0*/  FADD R91, R5, R20 ;  /* 0x00000014055b7221 */ /* 0x004fe20000000000 */
[----:B------:R-:W-:Y:S01]  /*1fe0*/  FMUL R24, R25, 1.4426950216293334961 ;  /* 0x3fb8aa3b19187820 */ /* 0x000fe20000400000 */
[--C-:B------:R-:W-:Y:S01]  /*1ff0*/  FFMA R26, R26, UR4, -R61.reuse ;  /* 0x000000041a1a7c23 */ /* 0x100fe2000800083d */
[--C-:B------:R-:W-:Y:S01]  /*2000*/  FFMA R27, R27, UR4, -R61.reuse ;  /* 0x000000041b1b7c23 */ /* 0x100fe2000800083d */
[--C-:B------:R-:W-:Y:S01]  /*2010*/  FFMA R28, R28, UR4, -R61.reuse ;  /* 0x000000041c1c7c23 */ /* 0x100fe2000800083d */
[--C-:B------:R-:W-:Y:S01]  /*2020*/  FFMA R29, R29, UR4, -R61.reuse ;  /* 0x000000041d1d7c23 */ /* 0x100fe2000800083d */
[----:B------:R-:W-:Y:S01]  /*2030*/  FFMA R30, R30, UR4, -R61 ;  /* 0x000000041e1e7c23 */ /* 0x000fe2000800083d */
[----:B------:R-:W2:Y:S01]  /*2040*/  MUFU.EX2 R7, R7 ;  /* 0x0000000700077308 */ /* 0x000ea20000000800 */
[----:B0-----:R-:W-:Y:S01]  /*2050*/  FADD R91, R6, R91 ;  /* 0x0000005b065b7221 */ /* 0x001fe20000000000 */
[--C-:B------:R-:W-:Y:S01]  /*2060*/  FFMA R31, R31, UR4, -R61.reuse ;  /* 0x000000041f1f7c23 */ /* 0x100fe2000800083d */
[--C-:B------:R-:W-:Y:S01]  /*2070*/  FFMA R32, R32, UR4, -R61.reuse ;  /* 0x0000000420207c23 */ /* 0x100fe2000800083d */
[--C-:B------:R-:W-:Y:S01]  /*2080*/  FFMA R33, R33, UR4, -R61.reuse ;  /* 0x0000000421217c23 */ /* 0x100fe2000800083d */
[--C-:B------:R-:W-:Y:S01]  /*2090*/  FFMA R34, R34, UR4, -R61.reuse ;  /* 0x0000000422227c23 */ /* 0x100fe2000800083d */
[----:B------:R-:W-:-:S02]  /*20a0*/  FFMA R35, R35, UR4, -R61 ;  /* 0x0000000423237c23 */ /* 0x000fc4000800083d */
[----:B------:R-:W0:Y:S01]  /*20b0*/  MUFU.EX2 R10, R10 ;  /* 0x0000000a000a7308 */ /* 0x000e220000000800 */
[----:B-1----:R-:W-:-:S07]  /*20c0*/  FADD R20, R8, R91 ;  /* 0x0000005b08147221 */ /* 0x002fce0000000000 */
[----:B------:R-:W1:Y:S01]  /*20d0*/  MUFU.EX2 R9, R9 ;  /* 0x0000000900097308 */ /* 0x000e620000000800 */
[----:B--2---:R-:W-:-:S07]  /*20e0*/  FADD R25, R7, R20 ;  /* 0x0000001407197221 */ /* 0x004fce0000000000 */
[----:B------:R-:W2:Y:S01]  /*20f0*/  MUFU.EX2 R12, R12 ;  /* 0x0000000c000c7308 */ /* 0x000ea20000000800 */
[----:B0-----:R-:W-:Y:S01]  /*2100*/  FADD R20, R10, R25 ;  /* 0x000000190a147221 */ /* 0x001fe20000000000 */
[----:B------:R-:W-:Y:S01]  /*2110*/  FMUL R25, R26, 1.4426950216293334961 ;  /* 0x3fb8aa3b1a197820 */ /* 0x000fe20000400000 */
[----:B------:R-:W-:-:S05]  /*2120*/  FMUL R26, R27, 1.4426950216293334961 ;  /* 0x3fb8aa3b1b1a7820 */ /* 0x000fca0000400000 */
[----:B------:R-:W0:Y:S01]  /*2130*/  MUFU.EX2 R11, R11 ;  /* 0x0000000b000b7308 */ /* 0x000e220000000800 */
[----:B-1----:R-:W-:-:S07]  /*2140*/  FADD R91, R9, R20 ;  /* 0x00000014095b7221 */ /* 0x002fce0000000000 */
[----:B------:R-:W1:Y:S01]  /*2150*/  MUFU.EX2 R14, R14 ;  /* 0x0000000e000e7308 */ /* 0x000e620000000800 */
[----:B--2---:R-:W-:-:S07]  /*2160*/  FADD R20, R12, R91 ;  /* 0x0000005b0c147221 */ /* 0x004fce0000000000 */
[----:B------:R-:W2:Y:S01]  /*2170*/  MUFU.EX2 R13, R13 ;  /* 0x0000000d000d7308 */ /* 0x000ea20000000800 */
[----:B0-----:R-:W-:-:S07]  /*2180*/  FADD R27, R11, R20 ;  /* 0x000000140b1b7221 */ /* 0x001fce0000000000 */
[----:B------:R-:W0:Y:S01]  /*2190*/  MUFU.EX2 R16, R16 ;  /* 0x0000001000107308 */ /* 0x000e220000000800 */
[----:B-1----:R-:W-:Y:S01]  /*21a0*/  FADD R20, R14, R27 ;  /* 0x0000001b0e147221 */ /* 0x002fe20000000000 */
[----:B------:R-:W-:Y:S01]  /*21b0*/  FMUL R27, R28, 1.4426950216293334961 ;  /* 0x3fb8aa3b1c1b7820 */ /* 0x000fe20000400000 */
[----:B------:R-:W-:Y:S01]  /*21c0*/  FMUL R28, R29, 1.4426950216293334961 ;  /* 0x3fb8aa3b1d1c7820 */ /* 0x000fe20000400000 */
[----:B------:R-:W-:Y:S01]  /*21d0*/  FMUL R29, R30, 1.4426950216293334961 ;  /* 0x3fb8aa3b1e1d7820 */ /* 0x000fe20000400000 */
[----:B------:R-:W-:-:S03]  /*21e0*/  FMUL R30, R31, 1.4426950216293334961 ;  /* 0x3fb8aa3b1f1e7820 */ /* 0x000fc60000400000 */
[----:B------:R-:W1:Y:S01]  /*21f0*/  MUFU.EX2 R15, R15 ;  /* 0x0000000f000f7308 */ /* 0x000e620000000800 */
[----:B--2---:R-:W-:-:S07]  /*2200*/  FADD R91, R13, R20 ;  /* 0x000000140d5b7221 */ /* 0x004fce0000000000 */
[----:B------:R-:W2:Y:S01]  /*2210*/  MUFU.EX2 R17, R17 ;  /* 0x0000001100117308 */ /* 0x000ea20000000800 */
[----:B0-----:R-:W-:-:S07]  /*2220*/  FADD R20, R16, R91 ;  /* 0x0000005b10147221 */ /* 0x001fce0000000000 */
[----:B------:R-:W0:Y:S01]  /*2230*/  MUFU.EX2 R18, R18 ;  /* 0x0000001200127308 */ /* 0x000e220000000800 */
[----:B-1----:R-:W-:-:S07]  /*2240*/  FADD R20, R15, R20 ;  /* 0x000000140f147221 */ /* 0x002fce0000000000 */
        /* <DEDUP_REMOVED lines=21> */
[----:B------:R-:W-:-:S05]  /*23a0*/  FMUL R34, R35, 1.4426950216293334961 ;  /* 0x3fb8aa3b23227820 */ /* 0x000fca0000400000 */
        /* <DEDUP_REMOVED lines=11> */
[----:B-1----:R-:W-:-:S04]  /*2460*/  FADD R20, R32, R35 ;  /* 0x0000002320147221 */ /* 0x002fc80000000000 */
[----:B--2---:R-:W-:-:S04]  /*2470*/  FADD R35, R33, R20 ;  /* 0x0000001421237221 */ /* 0x004fc80000000000 */
[----:B0-----:R-:W-:-:S05]  /*2480*/  FADD R35, R34, R35 ;  /* 0x0000002322237221 */ /* 0x001fca0000000000 */
[----:B------:R-:W0:Y:S02]  /*2490*/  SHFL.BFLY PT, R20, R35, 0x10, 0x1f ;  /* 0x0e001f0023147f89 */ /* 0x000e2400000e0000 */
[----:B0-----:R-:W-:Y:S01]  /*24a0*/  FADD R91, R35, R20 ;  /* 0x00000014235b7221 */ /* 0x001fe20000000000 */
[----:B------:R-:W-:Y:S06]  /*24b0*/  BAR.SYNC.DEFER_BLOCKING 0x0 ;  /* 0x0000000000007b1d */ /* 0x000fec0000010000 */
[----:B------:R-:W-:Y:S02]  /*24c0*/  @!P5 STS [R112], R91 ;  /* 0x0000005b7000d388 */ /* 0x000fe40000000800 */
[----:B------:R-:W-:Y:S06]  /*24d0*/  BAR.SYNC.DEFER_BLOCKING 0x0 ;  /* 0x0000000000007b1d */ /* 0x000fec0000010000 */
[----:B------:R-:W0:Y:S04]  /*24e0*/  @!P6 LDS R60, [R116] ;  /* 0x00000000743ce984 */ /* 0x000e280000000800 */
[----:B0-----:R-:W0:Y:S02]  /*24f0*/  SHFL.BFLY PT, R93, R60, 0x1, 0x1f ;  /* 0x0c201f003c5d7f89 */ /* 0x001e2400000e0000 */
[----:B0-----:R-:W-:-:S05]  /*2500*/  FADD R93, R60, R93 ;  /* 0x0000005d3c5d7221 */ /* 0x001fca0000000000 */
[----:B------:R0:W-:Y:S01]  /*2510*/  @P0 STS [R116], R93 ;  /* 0x0000005d74000388 */ /* 0x0001e20000000800 */
[----:B------:R-:W-:Y:S01]  /*2520*/  BAR.SYNC.DEFER_BLOCKING 0x0 ;  /* 0x0000000000007b1d */ /* 0x000fe20000010000 */
[----:B------:R-:W-:-:S05]  /*2530*/  PRMT R119, RZ, 0x7610, R119 ;  /* 0x00007610ff777816 */ /* 0x000fca0000000077 */
[----:B------:R-:W2:Y:S04]  /*2540*/  @P3 LDG.E.U16 R104, desc[UR30][R66.64] ;  /* 0x0000001e42683981 */ /* 0x000ea8000c1e1500 */
[----:B------:R-:W3:Y:S04]  /*2550*/  @P3 LDG.E.U16 R125, desc[UR30][R56.64] ;  /* 0x0000001e387d3981 */ /* 0x000ee8000c1e1500 */
[----:B------:R-:W4:Y:S04]  /*2560*/  @P3 LDG.E.U16 R123, desc[UR30][R48.64] ;  /* 0x0000001e307b3981 */ /* 0x000f28000c1e1500 */
[----:B------:R-:W4:Y:S04]  /*2570*/  @P3 LDG.E.U16 R121, desc[UR30][R40.64] ;  /* 0x0000001e28793981 */ /* 0x000f28000c1e1500 */
[----:B------:R-:W4:Y:S04]  /*2580*/  @P3 LDG.E.U16 R113, desc[UR30][R64.64] ;  /* 0x0000001e40713981 */ /* 0x000f28000c1e1500 */
[----:B------:R-:W4:Y:S04]  /*2590*/  @P3 LDG.E.U16 R115, desc[UR30][R54.64] ;  /* 0x0000001e36733981 */ /* 0x000f28000c1e1500 */
[----:B------:R-:W4:Y:S04]  /*25a0*/  @P3 LDG.E.U16 R117, desc[UR30][R46.64] ;  /* 0x0000001e2e753981 */ /* 0x000f28000c1e1500 */
[----:B------:R-:W4:Y:S01]  /*25b0*/  @P3 LDG.E.U16 R119, desc[UR30][R38.64] ;  /* 0x0000001e26773981 */ /* 0x000f22000c1e1500 */
[----:B------:R-:W-:Y:S01]  /*25c0*/  IMAD.SHL.U32 R35, R90, 0x2, RZ ;  /* 0x000000025a237824 */ /* 0x000fe200078e00ff */
[----:B------:R-:W-:-:S02]  /*25d0*/  PRMT R101, RZ, 0x7610, R101 ;  /* 0x00007610ff657816 */ /* 0x000fc40000000065 */
[----:B------:R-:W-:Y:S01]  /*25e0*/  PRMT R100, RZ, 0x7610, R100 ;  /* 0x00007610ff647816 */ /* 0x000fe20000000064 */
[----:B------:R1:W1:Y:S01]  /*25f0*/  LDS R20, [R105] ;  /* 0x0000000069147984 */ /* 0x0002620000000800 */
[----:B------:R-:W-:Y:S02]  /*2600*/  LOP3.LUT R60, R88, R35, RZ, 0x3c, !PT ;  /* 0x00000023583c7212 */ /* 0x000fe400078e3cff */
[----:B0-----:R-:W-:Y:S01]  /*2610*/  PRMT R93, RZ, 0x7610, R93 ;  /* 0x00007610ff5d7816 */ /* 0x001fe2000000005d */
[----:B------:R0:W5:Y:S01]  /*2620*/  @P3 LDG.E.U16 R101, desc[UR30][R62.64] ;  /* 0x0000001e3e653981 */ /* 0x000162000c1e1500 */
[----:B------:R-:W-:Y:S02]  /*2630*/  PRMT R92, RZ, 0x7610, R92 ;  /* 0x00007610ff5c7816 */ /* 0x000fe4000000005c */
[----:B------:R-:W-:Y:S01]  /*2640*/  PRMT R91, RZ, 0x7610, R91 ;  /* 0x00007610ff5b7816 */ /* 0x000fe2000000005b */
[----:B------:R0:W5:Y:S01]  /*2650*/  @P3 LDG.E.U16 R100, desc[UR30][R58.64] ;  /* 0x0000001e3a643981 */ /* 0x000162000c1e1500 */
[----:B------:R-:W-:-:S02]  /*2660*/  PRMT R90, RZ, 0x7610, R90 ;  /* 0x00007610ff5a7816 */ /* 0x000fc4000000005a */
[----:B------:R-:W-:Y:S01]  /*2670*/  PRMT R88, RZ, 0x7610, R88 ;  /* 0x00007610ff587816 */ /* 0x000fe20000000058 */
[----:B------:R0:W5:Y:S01]  /*2680*/  @P3 LDG.E.U16 R93, desc[UR30][R52.64] ;  /* 0x0000001e345d3981 */ /* 0x000162000c1e1500 */
[----:B------:R-:W-:-:S03]  /*2690*/  PRMT R35, RZ, 0x7610, R35 ;  /* 0x00007610ff237816 */ /* 0x000fc60000000023 */
[----:B------:R0:W5:Y:S04]  /*26a0*/  @P3 LDG.E.U16 R92, desc[UR30][R50.64] ;  /* 0x0000001e325c3981 */ /* 0x000168000c1e1500 */
[----:B------:R0:W5:Y:S04]  /*26b0*/  @P3 LDG.E.U16 R91, desc[UR30][R44.64] ;  /* 0x0000001e2c5b3981 */ /* 0x000168000c1e1500 */
[----:B------:R0:W5:Y:S04]  /*26c0*/  @P3 LDG.E.U16 R90, desc[UR30][R36.64] ;  /* 0x0000001e245a3981 */ /* 0x000168000c1e1500 */
[----:B------:R0:W5:Y:S04]  /*26d0*/  @P3 LDG.E.U16 R88, desc[UR30][R42.64] ;  /* 0x0000001e2a583981 */ /* 0x000168000c1e1500 */
[----:B------:R0:W5:Y:S01]  /*26e0*/  @P3 LDG.E.U16 R35, desc[UR30][R2.64] ;  /* 0x0000001e02233981 */ /* 0x000162000c1e1500 */
[----:B------:R-:W-:Y:S01]  /*26f0*/  LOP3.LUT R118, R124, 0x40, RZ, 0xc0, !PT ;  /* 0x000000407c767812 */ /* 0x000fe200078ec0ff */
[----:B------:R-:W-:Y:S01]  /*2700*/  UIADD3 UR19, UPT, UPT, UR14, 0x20, URZ ;  /* 0x000000200e137890 */ /* 0x000fe2000fffe0ff */
[----:B------:R-:W-:-:S02]  /*2710*/  F2FP.BF16.F32.PACK_AB R6, R8, R6 ;  /* 0x000000060806723e */ /* 0x000fc400000010ff */
[----:B------:R-:W-:Y:S01]  /*2720*/  LEA R60, R118, R60, 0x6 ;  /* 0x0000003c763c7211 */ /* 0x000fe200078e30ff */
[----:B------:R-:W-:Y:S01]  /*2730*/  BAR.SYNC.DEFER_BLOCKING 0x0 ;  /* 0x0000000000007b1d */ /* 0x000fe20000010000 */
[----:B------:R-:W-:Y:S01]  /*2740*/  UIADD3 UR22, UPT, UPT, UR24, UR19, URZ ;  /* 0x0000001318167290 */ /* 0x000fe2000fffe0ff */
[----:B------:R-:W-:Y:S02]  /*2750*/  F2FP.BF16.F32.PACK_AB R8, R12, R9 ;  /* 0x000000090c08723e */ /* 0x000fe400000010ff */
[----:B------:R-:W-:Y:S01]  /*2760*/  LOP3.LUT R122, R60, 0x20, RZ, 0x3c, !PT ;  /* 0x000000203c7a7812 */ /* 0x000fe200078e3cff */
[----:B------:R-:W-:Y:S01]  /*2770*/  ULEA UR22, UR25, UR22, 0x3 ;  /* 0x0000001619167291 */ /* 0x000fe2000f8e18ff */
[----:B------:R-:W-:Y:S02]  /*2780*/  F2FP.BF16.F32.PACK_AB R7, R10, R7 ;  /* 0x000000070a07723e */ /* 0x000fe400000010ff */
[----:B------:R-:W-:Y:S02]  /*2790*/  F2FP.BF16.F32.PACK_AB R9, R14, R11 ;  /* 0x0000000b0e09723e */ /* 0x000fe400000010ff */
[----:B------:R-:W-:-:S02]  /*27a0*/  F2FP.BF16.F32.PACK_AB R10, R16, R13 ;  /* 0x0000000d100a723e */ /* 0x000fc400000010ff */
[----:B------:R-:W-:Y:S02]  /*27b0*/  F2FP.BF16.F32.PACK_AB R11, R17, R15 ;  /* 0x0000000f110b723e */ /* 0x000fe400000010ff */
[----:B------:R-:W-:Y:S02]  /*27c0*/  F2FP.BF16.F32.PACK_AB R12, R19, R18 ;  /* 0x00000012130c723e */ /* 0x000fe400000010ff */
[----:B------:R-:W-:Y:S02]  /*27d0*/  F2FP.BF16.F32.PACK_AB R4, R4, R103 ;  /* 0x000000670404723e */ /* 0x000fe400000010ff */
        /* <DEDUP_REMOVED lines=8> */
[----:B------:R-:W-:Y:S01]  /*2860*/  LOP3.LUT R120, R60, 0x40, RZ, 0x3c, !PT ;  /* 0x000000403c787812 */ /* 0x000fe200078e3cff */
[----:B--2---:R0:W-:Y:S04]  /*2870*/  STS.U16 [R60+UR13], R104 ;  /* 0x000000683c007988 */ /* 0x0041e8000800040d */
[----:B---3--:R0:W-:Y:S04]  /*2880*/  STS.U16 [R60+UR13+0x400], R125 ;  /* 0x0004007d3c007988 */ /* 0x0081e8000800040d */
[----:B----4-:R0:W-:Y:S04]  /*2890*/  STS.U16 [R60+UR13+0x800], R123 ;  /* 0x0008007b3c007988 */ /* 0x0101e8000800040d */
[----:B------:R0:W-:Y:S04]  /*28a0*/  STS.U16 [R60+UR13+0xc00], R121 ;  /* 0x000c00793c007988 */ /* 0x0001e8000800040d */
[----:B------:R0:W-:Y:S04]  /*28b0*/  STS.U16 [R122+UR13+0x100], R113 ;  /* 0x000100717a007988 */ /* 0x0001e8000800040d */
[----:B------:R0:W-:Y:S04]  /*28c0*/  STS.U16 [R122+UR13+0x500], R115 ;  /* 0x000500737a007988 */ /* 0x0001e8000800040d */
[----:B------:R0:W-:Y:S04]  /*28d0*/  STS.U16 [R122+UR13+0x900], R117 ;  /* 0x000900757a007988 */ /* 0x0001e8000800040d */
[----:B------:R0:W-:Y:S01]  /*28e0*/  STS.U16 [R122+UR13+0xd00], R119 ;  /* 0x000d00777a007988 */ /* 0x0001e2000800040d */
[----:B-1----:R-:W-:Y:S05]  /*28f0*/  @!P3 BRA `(.L_x_9) ;  /* 0x000000000008b947 */ /* 0x002fea0003800000 */
[----:B------:R1:W-:Y:S01]  /*2900*/  STTM.16dp32bit_t0_t15.x16 tmem[UR22], R4 ;  /* 0x00000004000079ed */ /* 0x0003e20008a00016 */
[----:B------:R1:W-:Y:S02]  /*2910*/  STTM.16dp32bit_t16_t31.x16 tmem[UR22+0x10], R4 ;  /* 0x00001004000079ed */ /* 0x0003e40008a20016 */
.L_x_9:
[----:B------:R-:W-:Y:S01]  /*2920*/  LOP3.LUT R118, R60, 0x60, RZ, 0x3c, !PT ;  /* 0x000000603c767812 */ /* 0x000fe200078e3cff */
[----:B-----5:R2:W-:Y:S01]  /*2930*/  STS.U16 [R120+UR13+0x200], R101 ;  /* 0x0002006578007988 */ /* 0x0205e2000800040d */
[----:B-1----:R-:W-:Y:S01]  /*2940*/  FADD R4, -R61, -INF ;  /* 0xff8000003d047421 */ /* 0x002fe20000000100 */
[----:B------:R-:W-:Y:S02]  /*2950*/  UIADD3 UR23, UPT, UPT, UR26, -0x80, URZ ;  /* 0xffffff801a177890 */ /* 0x000fe4000fffe0ff */
[----:B------:R2:W-:Y:S01]  /*2960*/  STS.U16 [R120+UR13+0x600], R93 ;  /* 0x0006005d78007988 */ /* 0x0005e2000800040d */
[----:B------:R-:W-:-:S03]  /*2970*/  FMUL R12, R4, 1.4426950216293334961 ;  /* 0x3fb8aa3b040c7820 */ /* 0x000fc60000400000 */
[----:B------:R2:W-:Y:S01]  /*2980*/  STS.U16 [R120+UR13+0xa00], R91 ;  /* 0x000a005b78007988 */ /* 0x0005e2000800040d */
[----:B------:R2:W1:Y:S03]  /*2990*/  MUFU.EX2 R13, R12 ;  /* 0x0000000c000d7308 */ /* 0x0004660000000800 */
[----:B------:R2:W-:Y:S04]  /*29a0*/  STS.U16 [R120+UR13+0xe00], R90 ;  /* 0x000e005a78007988 */ /* 0x0005e8000800040d */
[----:B------:R2:W-:Y:S04]  /*29b0*/  STS.U16 [R118+UR13+0x300], R100 ;  /* 0x0003006476007988 */ /* 0x0005e8000800040d */
[----:B------:R2:W-:Y:S04]  /*29c0*/  STS.U16 [R118+UR13+0x700], R92 ;  /* 0x0007005c76007988 */ /* 0x0005e8000800040d */
[----:B------:R2:W-:Y:S04]  /*29d0*/  STS.U16 [R118+UR13+0xb00], R88 ;  /* 0x000b005876007988 */ /* 0x0005e8000800040d */
[----:B------:R2:W-:Y:S01]  /*29e0*/  STS.U16 [R118+UR13+0xf00], R35 ;  /* 0x000f002376007988 */ /* 0x0005e2000800040d */
[----:B------:R-:W3:Y:S02]  /*29f0*/  FENCE.VIEW.ASYNC.T ;  /* 0x00000000000073c6 */ /* 0x000ee40000000200 */
[----:B---3--:R-:W-:Y:S06]  /*2a00*/  BAR.SYNC.DEFER_BLOCKING 0x0 ;  /* 0x0000000000007b1d */ /* 0x008fec0000010000 */
[----:B------:R-:W3:Y:S01]  /*2a10*/  LDTM.16dp32bit_t0_t15.x8 R4, tmem[UR15] ;  /* 0x0000000f000479ee */ /* 0x000ee20008980000 */
[----:B------:R-:W4:Y:S01]  /*2a20*/  LDTM.16dp32bit_t16_t31.x8 R4, tmem[UR15+0x8] ;  /* 0x0000080f000479ee */ /* 0x000f2200089a0000 */
[----:B------:R-:W-:Y:S01]  /*2a30*/  NOP ;  /* 0x0000000000007918 */ /* 0x000fe20000000000 */
[----:B-12---:R-:W-:Y:S05]  /*2a40*/  @!P3 BRA `(.L_x_10) ;  /* 0x000000000028b947 */ /* 0x006fea0003800000 */
[C---:B---34-:R-:W-:Y:S01]  /*2a50*/  FMUL R4, R13.reuse, R4 ;  /* 0x000000040d047220 */ /* 0x058fe20000400000 */
[C---:B------:R-:W-:Y:S01]  /*2a60*/  FMUL R5, R13.reuse, R5 ;  /* 0x000000050d057220 */ /* 0x040fe20000400000 */
[C---:B------:R-:W-:Y:S01]  /*2a70*/  FMUL R6, R13.reuse, R6 ;  /* 0x000000060d067220 */ /* 0x040fe20000400000 */
[C---:B------:R-:W-:Y:S01]  /*2a80*/  FMUL R7, R13.reuse, R7 ;  /* 0x000000070d077220 */ /* 0x040fe20000400000 */
[C---:B------:R-:W-:Y:S01]  /*2a90*/  FMUL R8, R13.reuse, R8 ;  /* 0x000000080d087220 */ /* 0x040fe20000400000 */
[C---:B------:R-:W-:Y:S01]  /*2aa0*/  FMUL R9, R13.reuse, R9 ;  /* 0x000000090d097220 */ /* 0x040fe20000400000 */
[C---:B------:R-:W-:Y:S01]  /*2ab0*/  FMUL R10, R13.reuse, R10 ;  /* 0x0000000a0d0a7220 */ /* 0x040fe20000400000 */
[----:B------:R-:W-:-:S04]  /*2ac0*/  FMUL R11, R13, R11 ;  /* 0x0000000b0d0b7220 */ /* 0x000fc80000400000 */
[----:B------:R1:W-:Y:S01]  /*2ad0*/  STTM.16dp32bit_t0_t15.x8 tmem[UR15], R4 ;  /* 0x00000004000079ed */ /* 0x0003e2000898000f */
[----:B------:R1:W-:Y:S02]  /*2ae0*/  STTM.16dp32bit_t16_t31.x8 tmem[UR15+0x8], R4 ;  /* 0x00000804000079ed */ /* 0x0003e400089a000f */
.L_x_10:
[----:B----4-:R-:W2:Y:S02]  /*2af0*/  FENCE.VIEW.ASYNC.T ;  /* 0x00000000000073c6 */ /* 0x010ea40000000200 */
[----:B--2---:R-:W-:Y:S01]  /*2b00*/  BAR.SYNC.DEFER_BLOCKING 0x0 ;  /* 0x0000000000007b1d */ /* 0x004fe20000010000 */
[----:B------:R-:W-:Y:S01]  /*2b10*/  UISETP.GE.AND UP1, UPT, UR23, 0x1, UPT ;  /* 0x000000011700788c */ /* 0x000fe2000bf26270 */
[----:B------:R-:W-:-:S04]  /*2b20*/  FADD R20, R13, R20 ;  /* 0x000000140d147221 */ /* 0x000fc80000000000 */
[----:B------:R2:W-:Y:S06]  /*2b30*/  MEMBAR.ALL.CTA ;  /* 0x0000000000007992 */ /* 0x0005ec0000008000 */
[----:B--2---:R-:W2:Y:S02]  /*2b40*/  FENCE.VIEW.ASYNC.S ;  /* 0x00000000000073c6 */ /* 0x004ea40000000000 */
[----:B--2---:R-:W-:Y:S06]  /*2b50*/  BAR.SYNC.DEFER_BLOCKING 0x0 ;  /* 0x0000000000007b1d */ /* 0x004fec0000010000 */
[----:B------:R-:W-:Y:S05]  /*2b60*/  @!P4 BRA `(.L_x_11) ;  /* 0x0000000000c0c947 */ /* 0x000fea0003800000 */
[----:B------:R-:W-:Y:S01]  /*2b70*/  USHF.R.U32.HI UR6, URZ, 0x4, UR13 ;  /* 0x00000004ff067899 */ /* 0x000fe2000801160d */
[----:B------:R-:W-:Y:S01]  /*2b80*/  UMOV UR4, URZ ;  /* 0x000000ff00047c82 */ /* 0x000fe20008000000 */
[----:B------:R-:W-:Y:S02]  /*2b90*/  UMOV UR5, URZ ;  /* 0x000000ff00057c82 */ /* 0x000fe40008000000 */
[----:B------:R-:W-:Y:S02]  /*2ba0*/  USGXT.U32 UR6, UR6, 0xe ;  /* 0x0000000e0606789a */ /* 0x000fe40008000000 */
[----:B------:R-:W-:Y:S02]  /*2bb0*/  UIADD3 UR26, UPT, UPT, UR14, 0x28, URZ ;  /* 0x000000280e1a7890 */ /* 0x000fe4000fffe0ff */
[----:B------:R-:W-:Y:S02]  /*2bc0*/  UIADD3 UR36, UP2, UPT, UR6, 0x2, URZ ;  /* 0x0000000206247890 */ /* 0x000fe4000ff5e0ff */
[----:B------:R-:W-:-:S02]  /*2bd0*/  UIADD3 UR52, UPT, UPT, UR14, 0x30, URZ ;  /* 0x000000300e347890 */ /* 0x000fc4000fffe0ff */
[----:B------:R-:W-:Y:S02]  /*2be0*/  UIADD3.X UR37, UPT, UPT, UR4, 0x40004040, URZ, UP2, !UPT ;  /* 0x4000404004257890 */ /* 0x000fe400097fe4ff */
[----:B------:R-:W-:Y:S01]  /*2bf0*/  UIADD3 UR53, UPT, UPT, UR14, 0x38, URZ ;  /* 0x000000380e357890 */ /* 0x000fe2000fffe0ff */
[----:B------:R-:W-:Y:S01]  /*2c00*/  UMOV UR4, UR16 ;  /* 0x0000001000047c82 */ /* 0x000fe20008000000 */
[----:B------:R-:W-:Y:S01]  /*2c10*/  UIADD3.64 UR42, UPT, UPT, UR36, 0x4, URZ ;  /* 0x00000004242a7897 */ /* 0x000fe2000fffe0ff */
[----:B------:R-:W-:Y:S01]  /*2c20*/  UMOV UR58, UR4 ;  /* 0x00000004003a7c82 */ /* 0x000fe20008000000 */
[----:B------:R-:W-:Y:S02]  /*2c30*/  UIADD3.64 UR4, UPT, UPT, UR36, 0x2, URZ ;  /* 0x0000000224047897 */ /* 0x000fe4000fffe0ff */
[----:B------:R-:W-:Y:S02]  /*2c40*/  UIADD3 UR54, UPT, UPT, UR14, 0x40, URZ ;  /* 0x000000400e367890 */ /* 0x000fe4000fffe0ff */
[----:B------:R-:W-:-:S02]  /*2c50*/  UIADD3.64 UR44, UPT, UPT, UR36, 0xfe, URZ ;  /* 0x000000fe242c7897 */ /* 0x000fc4000fffe0ff */
[----:B------:R-:W-:Y:S02]  /*2c60*/  UIADD3 UR55, UPT, UPT, UR14, 0x48, URZ ;  /* 0x000000480e377890 */ /* 0x000fe4000fffe0ff */
[----:B------:R-:W-:Y:S02]  /*2c70*/  UIADD3.64 UR46, UPT, UPT, UR36, 0x100, URZ ;  /* 0x00000100242e7897 */ /* 0x000fe4000fffe0ff */
[----:B------:R-:W-:Y:S02]  /*2c80*/  UIADD3 UR56, UPT, UPT, UR14, 0x50, URZ ;  /* 0x000000500e387890 */ /* 0x000fe4000fffe0ff */
[----:B------:R-:W-:Y:S01]  /*2c90*/  UIADD3.64 UR48, UPT, UPT, UR36, 0x102, URZ ;  /* 0x0000010224307897 */ /* 0x000fe2000fffe0ff */
[----:B------:R-:W-:Y:S01]  /*2ca0*/  UMOV UR24, 0x0 ;  /* 0x0000000000187882 */ /* 0x000fe20000000000 */
[----:B------:R-:W-:Y:S01]  /*2cb0*/  UMOV UR25, 0x4080490 ;  /* 0x0408049000197882 */ /* 0x000fe20000000000 */
[----:B------:R-:W-:Y:S02]  /*2cc0*/  UIADD3 UR57, UPT, UPT, UR14, 0x58, URZ ;  /* 0x000000580e397890 */ /* 0x000fe4000fffe0ff */
[----:B------:R-:W-:Y:S01]  /*2cd0*/  UIADD3.64 UR50, UPT, UPT, UR36, 0x104, URZ ;  /* 0x0000010424327897 */ /* 0x000fe2000fffe0ff */
[----:B------:R-:W-:Y:S01]  /*2ce0*/  UMOV UR7, 0x40004040 ;  /* 0x4000404000077882 */ /* 0x000fe20000000000 */
[----:B------:R-:W-:Y:S01]  /*2cf0*/  UMOV UR28, 0x0 ;  /* 0x00000000001c7882 */ /* 0x000fe20000000000 */
[----:B------:R-:W-:Y:S01]  /*2d00*/  UMOV UR29, 0x4080490 ;  /* 0x04080490001d7882 */ /* 0x000fe20000000000 */
[----:B------:R-:W-:Y:S01]  /*2d10*/  UMOV UR8, 0x0 ;  /* 0x0000000000087882 */ /* 0x000fe20000000000 */
[----:B------:R-:W-:Y:S01]  /*2d20*/  UMOV UR9, 0x4080490 ;  /* 0x0408049000097882 */ /* 0x000fe20000000000 */
[----:B------:R2:W-:Y:S01]  /*2d30*/  UTCHMMA tmem[UR19], gdesc[UR6], tmem[UR14], tmem[UR24], idesc[UR25], UPT ;  /* 0x00ff1806130079ea */ /* 0x0005e2000b80000e */
        /* <DEDUP_REMOVED lines=15> */
[----:B------:R2:W-:Y:S01]  /*2e30*/  UTCHMMA tmem[UR56], gdesc[UR48], tmem[UR14], tmem[UR38], idesc[UR39], UPT ;  /* 0x00ff2630380079ea */ /* 0x0005e2000b80000e */
[----:B------:R2:W-:Y:S01]  /*2e40*/  UTCHMMA tmem[UR57], gdesc[UR50], tmem[UR14], tmem[UR40], idesc[UR41], UPT ;  /* 0x00ff2832390079ea */ /* 0x0005e2000b80000e */
[----:B------:R2:W-:Y:S01]  /*2e50*/  UTCBAR [UR58], URZ ;  /* 0x000000ff3a0073e9 */ /* 0x0005e200080000ff */
[----:B------:R-:W-:Y:S01]  /*2e60*/  NOP ;  /* 0x0000000000007918 */ /* 0x000fe20000000000 */
.L_x_11:
[----:B------:R-:W-:Y:S01]  /*2e70*/  FSEL R61, R61, -INF , P3 ;  /* 0xff8000003d3d7808 */ /* 0x000fe20001800000 */
[----:B--2---:R-:W-:Y:S01]  /*2e80*/  UMOV UR9, URZ ;  /* 0x000000ff00097c82 */ /* 0x004fe20008000000 */
[----:B------:R-:W-:Y:S01]  /*2e90*/  FSEL R88, R20, 1, P3 ;  /* 0x3f80000014587808 */ /* 0x000fe20001800000 */
[----:B------:R-:W-:Y:S06]  /*2ea0*/  BRA.U !UP1, `(.L_x_12) ;  /* 0x0000001d09207547 */ /* 0x000fec000b800000 */
[----:B------:R-:W-:Y:S01]  /*2eb0*/  UIADD3 UR4, UPT, UPT, UR13, 0x4000, URZ ;  /* 0x000040000d047890 */ /* 0x000fe2000fffe0ff */
[----:B0-----:R-:W-:Y:S01]  /*2ec0*/  SHF.L.U32 R113, R89, 0x7, RZ ;  /* 0x0000000759717819 */ /* 0x001fe200000006ff */
[----:B------:R-:W-:Y:S01]  /*2ed0*/  UIADD3 UR7, UPT, UPT, UR13, 0x6000, URZ ;  /* 0x000060000d077890 */ /* 0x000fe2000fffe0ff */
[----:B------:R-:W-:Y:S01]  /*2ee0*/  MOV R93, R61 ;  /* 0x0000003d005d7202 */ /* 0x000fe20000000f00 */
[----:B------:R-:W-:Y:S01]  /*2ef0*/  USHF.R.U32.HI UR4, URZ, 0x4, UR4 ;  /* 0x00000004ff047899 */ /* 0x000fe20008011604 */
[----:B------:R-:W-:Y:S01]  /*2f00*/  IMAD.MOV.U32 R100, RZ, RZ, RZ ;  /* 0x000000ffff647224 */ /* 0x000fe200078e00ff */
[----:B------:R-:W-:Y:S01]  /*2f10*/  USHF.R.U32.HI UR7, URZ, 0x4, UR7 ;  /* 0x00000004ff077899 */ /* 0x000fe20008011607 */
[----:B------:R-:W-:Y:S01]  /*2f20*/  MOV R89, R113 ;  /* 0x0000007100597202 */ /* 0x000fe20000000f00 */
[----:B------:R-:W-:Y:S02]  /*2f30*/  USGXT.U32 UR26, UR4, 0xe ;  /* 0x0000000e041a789a */ /* 0x000fe40008000000 */
[----:B------:R-:W-:-:S02]  /*2f40*/  USHF.L.U32 UR24, UR11, 0x7, URZ ;  /* 0x000000070b187899 */ /* 0x000fc400080006ff */
[----:B------:R-:W-:Y:S02]  /*2f50*/  USHF.R.U32.HI UR10, URZ, 0x4, UR10 ;  /* 0x00000004ff0a7899 */ /* 0x000fe4000801160a */
[----:B------:R-:W-:Y:S02]  /*2f60*/  USGXT.U32 UR28, UR7, 0xe ;  /* 0x0000000e071c789a */ /* 0x000fe40008000000 */
[----:B------:R-:W-:Y:S01]  /*2f70*/  UIADD3 UR38, UP2, UPT, UR26, 0x2, URZ ;  /* 0x000000021a267890 */ /* 0x000fe2000ff5e0ff */
[----:B------:R-:W-:Y:S01]  /*2f80*/  MOV R90, UR24 ;  /* 0x00000018005a7c02 */ /* 0x000fe20008000f00 */
[----:B------:R-:W-:Y:S01]  /*2f90*/  UMOV UR5, URZ ;  /* 0x000000ff00057c82 */ /* 0x000fe20008000000 */
[----:B------:R-:W-:Y:S02]  /*2fa0*/  USGXT.U32 UR4, UR10, 0xe ;  /* 0x0000000e0a04789a */ /* 0x000fe40008000000 */
[----:B------:R-:W-:Y:S02]  /*2fb0*/  UIADD3 UR36, UP3, UPT, UR28, 0x80, URZ ;  /* 0x000000801c247890 */ /* 0x000fe4000ff7e0ff */
[----:B------:R-:W-:Y:S01]  /*2fc0*/  UIADD3.X UR39, UPT, UPT, UR5, 0x40004040, URZ, UP2, !UPT ;  /* 0x4000404005277890 */ /* 0x000fe200097fe4ff */
[----:B------:R-:W-:Y:S01]  /*2fd0*/  UMOV UR6, URZ ;  /* 0x000000ff00067c82 */ /* 0x000fe20008000000 */
[----:B------:R-:W-:Y:S01]  /*2fe0*/  UMOV UR20, 0xfffffffe ;  /* 0xfffffffe00147882 */ /* 0x000fe20000000000 */
[----:B------:R-:W-:Y:S01]  /*2ff0*/  UMOV UR21, 0x7fffbfdf ;  /* 0x7fffbfdf00157882 */ /* 0x000fe20000000000 */
[----:B------:R-:W-:Y:S01]  /*3000*/  UISETP.NE.U32.AND UP1, UPT, UR27, URZ, UPT ;  /* 0x000000ff1b00728c */ /* 0x000fe2000bf25070 */
[----:B------:R-:W0:Y:S01]  /*3010*/  LDCU UR62, c[0x0][0x3a8] ;  /* 0x00007500ff3e77ac */ /* 0x000e220008000800 */
[----:B------:R-:W-:-:S02]  /*3020*/  UIADD3.64 UR20, UPT, UPT, UR4, -UR20, URZ ;  /* 0x8000001404147297 */ /* 0x000fc4000fffe0ff */
[----:B------:R-:W-:Y:S02]  /*3030*/  UIADD3.X UR37, UPT, UPT, UR6, 0x40004040, URZ, UP3, !UPT ;  /* 0x4000404006257890 */ /* 0x000fe40009ffe4ff */
[----:B------:R-:W-:Y:S02]  /*3040*/  UIADD3.64 UR40, UPT, UPT, UR38, 0x2, URZ ;  /* 0x0000000226287897 */ /* 0x000fe4000fffe0ff */
[----:B------:R-:W-:Y:S02]  /*3050*/  UIADD3.64 UR42, UPT, UPT, UR38, 0x4, URZ ;  /* 0x00000004262a7897 */ /* 0x000fe4000fffe0ff */
[----:B------:R-:W-:Y:S02]  /*3060*/  UIADD3.64 UR44, UPT, UPT, UR38, 0xfe, URZ ;  /* 0x000000fe262c7897 */ /* 0x000fe4000fffe0ff */
[----:B------:R-:W-:Y:S02]  /*3070*/  UIADD3.64 UR46, UPT, UPT, UR38, 0x100, URZ ;  /* 0x00000100262e7897 */ /* 0x000fe4000fffe0ff */
[----:B------:R-:W-:-:S02]  /*3080*/  UIADD3.64 UR48, UPT, UPT, UR38, 0x102, URZ ;  /* 0x0000010226307897 */ /* 0x000fc4000fffe0ff */
[----:B------:R-:W-:Y:S01]  /*3090*/  UIADD3.64 UR50, UPT, UPT, UR38, 0x104, URZ ;  /* 0x0000010426327897 */ /* 0x000fe2000fffe0ff */
[----:B------:R-:W-:Y:S01]  /*30a0*/  UMOV UR25, 0x1 ;  /* 0x0000000100197882 */ /* 0x000fe20000000000 */
[----:B------:R-:W-:-:S10]  /*30b0*/  UMOV UR8, URZ ;  /* 0x000000ff00087c82 */ /* 0x000fd40008000000 */
.L_x_17:
[----:B-1-3--:R-:W-:-:S04]  /*30c0*/  IMAD.WIDE R6, R89, 0x2, R110 ;  /* 0x0000000259067825 */ /* 0x00afc800078e026e */
[C---:B------:R-:W-:Y:S01]  /*30d0*/  IMAD.WIDE R8, R89.reuse, 0x2, R108 ;  /* 0x0000000259087825 */ /* 0x040fe200078e026c */
[----:B------:R1:W2:Y:S03]  /*30e0*/  LDG.E.U16 R23, desc[UR30][R6.64] ;  /* 0x0000001e06177981 */ /* 0x0002a6000c1e1500 */
[C---:B------:R-:W-:Y:S01]  /*30f0*/  IMAD.WIDE R12, R89.reuse, 0x2, R106 ;  /* 0x00000002590c7825 */ /* 0x040fe200078e026a */
[----:B------:R3:W4:Y:S03]  /*3100*/  LDG.E.U16 R25, desc[UR30][R8.64] ;  /* 0x0000001e08197981 */ /* 0x000726000c1e1500 */
        /* <DEDUP_REMOVED lines=10> */
[----:B-1----:R-:W-:-:S02]  /*31b0*/  IMAD.WIDE R6, R89, 0x2, R82 ;  /* 0x0000000259067825 */ /* 0x002fc400078e0252 */
[----:B------:R-:W4:Y:S02]  /*31c0*/  LDG.E.U16 R5, desc[UR30][R4.64] ;  /* 0x0000001e04057981 */ /* 0x000f24000c1e1500 */
[C---:B---3--:R-:W-:Y:S02]  /*31d0*/  IMAD.WIDE R8, R89.reuse, 0x2, R80 ;  /* 0x0000000259087825 */ /* 0x048fe400078e0250 */
[----:B------:R-:W3:Y:S02]  /*31e0*/  LDG.E.U16 R7, desc[UR30][R6.64] ;  /* 0x0000001e06077981 */ /* 0x000ee4000c1e1500 */
[C---:B------:R-:W-:Y:S02]  /*31f0*/  IMAD.WIDE R10, R89.reuse, 0x2, R78 ;  /* 0x00000002590a7825 */ /* 0x040fe400078e024e */
[----:B------:R-:W3:Y:S02]  /*3200*/  LDG.E.U16 R9, desc[UR30][R8.64] ;  /* 0x0000001e08097981 */ /* 0x000ee4000c1e1500 */
[----:B-----5:R-:W-:-:S02]  /*3210*/  IMAD.WIDE R12, R89, 0x2, R76 ;  /* 0x00000002590c7825 */ /* 0x020fc400078e024c */
[----:B------:R-:W5:Y:S02]  /*3220*/  LDG.E.U16 R11, desc[UR30][R10.64] ;  /* 0x0000001e0a0b7981 */ /* 0x000f64000c1e1500 */
[C---:B0-----:R-:W-:Y:S02]  /*3230*/  IMAD.WIDE R14, R89.reuse, 0x2, R74 ;  /* 0x00000002590e7825 */ /* 0x041fe400078e024a */
[----:B------:R-:W5:Y:S02]  /*3240*/  LDG.E.U16 R13, desc[UR30][R12.64] ;  /* 0x0000001e0c0d7981 */ /* 0x000f64000c1e1500 */
[C---:B------:R-:W-:Y:S02]  /*3250*/  IMAD.WIDE R16, R89.reuse, 0x2, R72 ;  /* 0x0000000259107825 */ /* 0x040fe400078e0248 */
[----:B------:R-:W5:Y:S02]  /*3260*/  LDG.E.U16 R15, desc[UR30][R14.64] ;  /* 0x0000001e0e0f7981 */ /* 0x000f64000c1e1500 */
[----:B------:R-:W-:-:S02]  /*3270*/  IMAD.WIDE R18, R89, 0x2, R70 ;  /* 0x0000000259127825 */ /* 0x000fc400078e0246 */
[----:B------:R-:W5:Y:S02]  /*3280*/  LDG.E.U16 R17, desc[UR30][R16.64] ;  /* 0x0000001e10117981 */ /* 0x000f64000c1e1500 */
[----:B------:R-:W-:Y:S02]  /*3290*/  IMAD.WIDE R20, R89, 0x2, R68 ;  /* 0x0000000259147825 */ /* 0x000fe400078e0244 */
[----:B------:R-:W5:Y:S04]  /*32a0*/  LDG.E.U16 R19, desc[UR30][R18.64] ;  /* 0x0000001e12137981 */ /* 0x000f68000c1e1500 */
[----:B------:R-:W5:Y:S01]  /*32b0*/  LDG.E.U16 R21, desc[UR30][R20.64] ;  /* 0x0000001e14157981 */ /* 0x000f62000c1e1500 */
[----:B------:R-:W-:Y:S02]  /*32c0*/  UMOV UR10, 0x1 ;  /* 0x00000001000a7882 */ /* 0x000fe40000000000 */
[----:B------:R-:W-:-:S04]  /*32d0*/  @!UP0 UIADD3 UR10, UPT, UPT, -UR10, 0x100000, URZ ;  /* 0x001000000a0a8890 */ /* 0x000fc8000fffe1ff */
[----:B------:R-:W-:Y:S02]  /*32e0*/  @!UP0 USHF.L.U32 UR11, UR10, 0xb, URZ ;  /* 0x0000000b0a0b8899 */ /* 0x000fe400080006ff */
[----:B------:R-:W-:Y:S01]  /*32f0*/  @!UP0 USHF.L.U32 UR10, UR10, 0x1, URZ ;  /* 0x000000010a0a8899 */ /* 0x000fe200080006ff */
[----:B------:R-:W-:Y:S01]  /*3300*/  VOTEU.ALL UP2, P2 ;  /* 0x0000000000ff7886 */ /* 0x000fe20001040000 */
[----:B--2---:R0:W-:Y:S04]  /*3310*/  STS.U16 [R0+UR13+0x2000], R23 ;  /* 0x0020001700007988 */ /* 0x0041e8000800040d */
[----:B----4-:R0:W-:Y:S04]  /*3320*/  STS.U16 [R0+UR13+0x2200], R25 ;  /* 0x0022001900007988 */ /* 0x0101e8000800040d */
[----:B------:R0:W-:Y:S04]  /*3330*/  STS.U16 [R0+UR13+0x2400], R27 ;  /* 0x0024001b00007988 */ /* 0x0001e8000800040d */
[----:B------:R0:W-:Y:S04]  /*3340*/  STS.U16 [R0+UR13+0x2600], R29 ;  /* 0x0026001d00007988 */ /* 0x0001e8000800040d */
[----:B------:R0:W-:Y:S04]  /*3350*/  STS.U16 [R0+UR13+0x2800], R31 ;  /* 0x0028001f00007988 */ /* 0x0001e8000800040d */
[----:B------:R0:W-:Y:S04]  /*3360*/  STS.U16 [R0+UR13+0x2a00], R33 ;  /* 0x002a002100007988 */ /* 0x0001e8000800040d */
[----:B------:R0:W-:Y:S04]  /*3370*/  STS.U16 [R0+UR13+0x2c00], R35 ;  /* 0x002c002300007988 */ /* 0x0001e8000800040d */
[----:B------:R0:W-:Y:S04]  /*3380*/  STS.U16 [R0+UR13+0x2e00], R5 ;  /* 0x002e000500007988 */ /* 0x0001e8000800040d */
[----:B---3--:R0:W-:Y:S04]  /*3390*/  STS.U16 [R0+UR13+0x3000], R7 ;  /* 0x0030000700007988 */ /* 0x0081e8000800040d */
[----:B------:R0:W-:Y:S04]  /*33a0*/  STS.U16 [R0+UR13+0x3200], R9 ;  /* 0x0032000900007988 */ /* 0x0001e8000800040d */
[----:B-----5:R0:W-:Y:S04]  /*33b0*/  STS.U16 [R0+UR13+0x3400], R11 ;  /* 0x0034000b00007988 */ /* 0x0201e8000800040d */
[----:B------:R0:W-:Y:S04]  /*33c0*/  STS.U16 [R0+UR13+0x3600], R13 ;  /* 0x0036000d00007988 */ /* 0x0001e8000800040d */
[----:B------:R0:W-:Y:S04]  /*33d0*/  STS.U16 [R0+UR13+0x3800], R15 ;  /* 0x0038000f00007988 */ /* 0x0001e8000800040d */
[----:B------:R0:W-:Y:S04]  /*33e0*/  STS.U16 [R0+UR13+0x3a00], R17 ;  /* 0x003a001100007988 */ /* 0x0001e8000800040d */
[----:B------:R0:W-:Y:S04]  /*33f0*/  STS.U16 [R0+UR13+0x3c00], R19 ;  /* 0x003c001300007988 */ /* 0x0001e8000800040d */
[----:B------:R0:W-:Y:S01]  /*3400*/  STS.U16 [R0+UR13+0x3e00], R21 ;  /* 0x003e001500007988 */ /* 0x0001e2000800040d */
[----:B------:R1:W-:Y:S06]  /*3410*/  MEMBAR.ALL.CTA ;  /* 0x0000000000007992 */ /* 0x0003ec0000008000 */
[----:B-1----:R-:W-:Y:S04]  /*3420*/  FENCE.VIEW.ASYNC.S ;  /* 0x00000000000073c6 */ /* 0x002fe80000000000 */
[----:B------:R-:W1:Y:S02]  /*3430*/  FENCE.VIEW.ASYNC.S ;  /* 0x00000000000073c6 */ /* 0x000e640000000000 */
[----:B-1----:R0:W1:Y:S02]  /*3440*/  @!UP2 SYNCS.EXCH.64 URZ, [UR13+0x7010], UR10 ;  /* 0x0070100a0dffa5b2 */ /* 0x0020640008000100 */
[----:B-1----:R-:W-:Y:S06]  /*3450*/  BAR.SYNC.DEFER_BLOCKING 0x0 ;  /* 0x0000000000007b1d */ /* 0x002fec0000010000 */
[----:B0-----:R-:W-:Y:S05]  /*3460*/  BRA.U UP1, `(.L_x_13) ;  /* 0x0000000101387547 */ /* 0x001fea000b800000 */
[----:B------:R-:W-:Y:S01]  /*3470*/  UIADD3 UR10, UPT, UPT, UR13, 0x7010, URZ ;  /* 0x000070100d0a7890 */ /* 0x000fe2000fffe0ff */
[----:B------:R-:W-:Y:S01]  /*3480*/  UMOV UR29, 0x40004040 ;  /* 0x40004040001d7882 */ /* 0x000fe20000000000 */
[----:B------:R-:W-:Y:S01]  /*3490*/  UMOV UR32, UR4 ;  /* 0x0000000400207c82 */ /* 0x000fe20008000000 */
[----:B------:R-:W-:Y:S01]  /*34a0*/  UMOV UR33, 0x80004020 ;  /* 0x8000402000217882 */ /* 0x000fe20000000000 */
[----:B------:R-:W-:Y:S01]  /*34b0*/  UMOV UR34, 0x0 ;  /* 0x0000000000227882 */ /* 0x000fe20000000000 */
[----:B------:R-:W-:Y:S01]  /*34c0*/  UMOV UR35, 0x4208490 ;  /* 0x0420849000237882 */ /* 0x000fe20000000000 */
[----:B------:R-:W-:Y:S01]  /*34d0*/  UMOV UR11, URZ ;  /* 0x000000ff000b7c82 */ /* 0x000fe20008000000 */
[----:B------:R-:W-:Y:S01]  /*34e0*/  UMOV UR52, 0x0 ;  /* 0x0000000000347882 */ /* 0x000fe20000000000 */
[----:B------:R-:W-:Y:S01]  /*34f0*/  UMOV UR53, 0x4208490 ;  /* 0x0420849000357882 */ /* 0x000fe20000000000 */
[----:B------:R0:W-:Y:S01]  /*3500*/  UTCHMMA gdesc[UR28], gdesc[UR32], tmem[UR17], tmem[UR34], idesc[UR35], !UPT ;  /* 0x00ff22201c0075ea */ /* 0x0001e2000f800011 */
[----:B------:R-:W-:Y:S01]  /*3510*/  UMOV UR10, UR10 ;  /* 0x0000000a000a7c82 */ /* 0x000fe20008000000 */
[----:B------:R0:W-:Y:S01]  /*3520*/  UTCHMMA gdesc[UR36], gdesc[UR20], tmem[UR17], tmem[UR52], idesc[UR53], UPT ;  /* 0x00ff3414240075ea */ /* 0x0001e2000b800011 */
[----:B------:R0:W-:Y:S01]  /*3530*/  UTCBAR [UR10], URZ ;  /* 0x000000ff0a0073e9 */ /* 0x0001e200080000ff */
[----:B------:R-:W-:-:S02]  /*3540*/  NOP ;  /* 0x0000000000007918 */ /* 0x000fc40000000000 */
.L_x_13:
[----:B------:R-:W1:Y:S02]  /*3550*/  SYNCS.PHASECHK.TRANS64.TRYWAIT P3, [UR13+0x7010], RZ ;  /* 0x007010ffff0075a7 */ /* 0x000e64000806110d */
[----:B-1----:R-:W-:Y:S05]  /*3560*/  @!P3 BRA `(.L_x_14) ;  /* 0x0000002000f4b947 */ /* 0x002fea0003800000 */
.L_x_23:
[----:B------:R-:W-:Y:S01]  /*3570*/  BAR.SYNC.DEFER_BLOCKING 0x0 ;  /* 0x0000000000007b1d */ /* 0x000fe20000010000 */
[----:B------:R-:W-:-:S05]  /*3580*/  SHF.L.U32 R100, R100, 0x1f, RZ ;  /* 0x0000001f64647819 */ /* 0x000fca00000006ff */
[----:B------:R-:W-:Y:S01]  /*3590*/  LDTM.16dp32bit_t0_t15.x32 R4, tmem[UR18] ;  /* 0x00000012000479ee */ /* 0x000fe20008a80000 */
[----:B------:R-:W1:Y:S01]  /*35a0*/  LDTM.16dp32bit_t16_t31.x32 R4, tmem[UR18+0x20] ;  /* 0x00002012000479ee */ /* 0x000e620008aa0000 */
[----:B------:R-:W2:Y:S01]  /*35b0*/  @!P2 SYNCS.CCTL.IV [UR13+0x7010] ;  /* 0x00701000ff00a9b1 */ /* 0x000ea2000800000d */
[----:B------:R-:W-:Y:S01]  /*35c0*/  NOP ;  /* 0x0000000000007918 */ /* 0x000fe20000000000 */
[----:B-1----:R-:W-:Y:S01]  /*35d0*/  FMUL R61, R4, UR62 ;  /* 0x0000003e043d7c20 */ /* 0x002fe20008400000 */
[----:B------:R-:W-:Y:S01]  /*35e0*/  FMUL R102, R5, UR62 ;  /* 0x0000003e05667c20 */ /* 0x000fe20008400000 */
[----:B------:R-:W-:-:S05]  /*35f0*/  FMUL R101, R6, UR62 ;  /* 0x0000003e06657c20 */ /* 0x000fca0008400000 */
[----:B------:R-:W-:Y:S01]  /*3600*/  FMNMX3 R101, R61, R102, R101, !PT ;  /* 0x000000663d657276 */ /* 0x000fe20007800065 */
        /* <DEDUP_REMOVED lines=42> */
[----:B------:R-:W-:-:S05]  /*38b0*/  FMUL R61, R35, UR62 ;  /* 0x0000003e233d7c20 */ /* 0x000fca0008400000 */
[----:B------:R-:W-:-:S05]  /*38c0*/  FMNMX R61, R61, R102, !PT ;  /* 0x000000663d3d7209 */ /* 0x000fca0007800000 */
[----:B------:R-:W1:Y:S02]  /*38d0*/  SHFL.BFLY PT, R102, R61, 0x10, 0x1f ;  /* 0x0e001f003d667f89 */ /* 0x000e6400000e0000 */
[----:B-1----:R-:W-:-:S05]  /*38e0*/  FMNMX R101, R61, R102, !PT ;  /* 0x000000663d657209 */ /* 0x002fca0007800000 */
[----:B--2---:R-:W-:Y:S01]  /*38f0*/  @!P5 STS [R112+0x2000], R101 ;  /* 0x002000657000d388 */ /* 0x004fe20000000800 */
[----:B------:R-:W-:Y:S06]  /*3900*/  BAR.SYNC.DEFER_BLOCKING 0x0 ;  /* 0x0000000000007b1d */ /* 0x000fec0000010000 */
[----:B------:R-:W1:Y:S04]  /*3910*/  @!P6 LDS R91, [R116+0x2000] ;  /* 0x00200000745be984 */ /* 0x000e680000000800 */
[----:B-1----:R-:W1:Y:S02]  /*3920*/  SHFL.BFLY PT, R102, R91, 0x1, 0x1f ;  /* 0x0c201f005b667f89 */ /* 0x002e6400000e0000 */
[----:B-1----:R-:W-:-:S05]  /*3930*/  FMNMX R103, R91, R102, !PT ;  /* 0x000000665b677209 */ /* 0x002fca0007800000 */
[----:B------:R-:W-:Y:S01]  /*3940*/  @P0 STS [R116+0x2000], R103 ;  /* 0x0020006774000388 */ /* 0x000fe20000000800 */
[----:B------:R-:W-:Y:S06]  /*3950*/  BAR.SYNC.DEFER_BLOCKING 0x0 ;  /* 0x0000000000007b1d */ /* 0x000fec0000010000 */
[----:B------:R-:W1:Y:S02]  /*3960*/  LDS R102, [R105+0x2000] ;  /* 0x0020000069667984 */ /* 0x000e640000000800 */
[----:B-1----:R-:W-:-:S05]  /*3970*/  FMNMX R61, R102, R93, !PT ;  /* 0x0000005d663d7209 */ /* 0x002fca0007800000 */
        /* <DEDUP_REMOVED lines=15> */
[----:B------:R-:W-:Y:S01]  /*3a70*/  FMUL R102, R9, 1.4426950216293334961 ;  /* 0x3fb8aa3b09667820 */ /* 0x000fe20000400000 */
[--C-:B------:R-:W-:Y:S01]  /*3a80*/  FFMA R9, R10, UR62, -R61.reuse ;  /* 0x0000003e0a097c23 */ /* 0x100fe2000800083d */
[--C-:B------:R-:W-:Y:S01]  /*3a90*/  FFMA R11, R12, UR62, -R61.reuse ;  /* 0x0000003e0c0b7c23 */ /* 0x100fe2000800083d */
[----:B------:R-:W1:Y:S01]  /*3aa0*/  MUFU.EX2 R5, R5 ;  /* 0x0000000500057308 */ /* 0x000e620000000800 */
[--C-:B------:R-:W-:Y:S01]  /*3ab0*/  FFMA R13, R13, UR62, -R61.reuse ;  /* 0x0000003e0d0d7c23 */ /* 0x100fe2000800083d */
[----:B------:R-:W-:Y:S01]  /*3ac0*/  FMUL R9, R9, 1.4426950216293334961 ;  /* 0x3fb8aa3b09097820 */ /* 0x000fe20000400000 */
[--C-:B------:R-:W-:Y:S01]  /*3ad0*/  FFMA R19, R19, UR62, -R61.reuse ;  /* 0x0000003e13137c23 */ /* 0x100fe2000800083d */
[--C-:B------:R-:W-:Y:S01]  /*3ae0*/  FFMA R20, R20, UR62, -R61.reuse ;  /* 0x0000003e14147c23 */ /* 0x100fe2000800083d */
[----:B------:R-:W-:Y:S01]  /*3af0*/  FMUL R11, R11, 1.4426950216293334961 ;  /* 0x3fb8aa3b0b0b7820 */ /* 0x000fe20000400000 */
[--C-:B------:R-:W-:Y:S01]  /*3b00*/  FFMA R15, R15, UR62, -R61.reuse ;  /* 0x0000003e0f0f7c23 */ /* 0x100fe2000800083d */
[--C-:B------:R-:W-:Y:S01]  /*3b10*/  FFMA R21, R21, UR62, -R61.reuse ;  /* 0x0000003e15157c23 */ /* 0x100fe2000800083d */
[----:B------:R-:W-:Y:S01]  /*3b20*/  MUFU.EX2 R6, R6 ;  /* 0x0000000600067308 */ /* 0x000fe20000000800 */
[--C-:B------:R-:W-:Y:S01]  /*3b30*/  FFMA R25, R25, UR62, -R61.reuse ;  /* 0x0000003e19197c23 */ /* 0x100fe2000800083d */
[--C-:B------:R-:W-:Y:S01]  /*3b40*/  FFMA R23, R23, UR62, -R61.reuse ;  /* 0x0000003e17177c23 */ /* 0x100fe2000800083d */
[--C-:B------:R-:W-:Y:S01]  /*3b50*/  FFMA R24, R24, UR62, -R61.reuse ;  /* 0x0000003e18187c23 */ /* 0x100fe2000800083d */
[--C-:B------:R-:W-:Y:S01]  /*3b60*/  FFMA R27, R27, UR62, -R61.reuse ;  /* 0x0000003e1b1b7c23 */ /* 0x100fe2000800083d */
[--C-:B------:R-:W-:Y:S01]  /*3b70*/  FFMA R29, R29, UR62, -R61.reuse ;  /* 0x0000003e1d1d7c23 */ /* 0x100fe2000800083d */
[----:B------:R-:W-:Y:S01]  /*3b80*/  FMUL R23, R23, 1.4426950216293334961 ;  /* 0x3fb8aa3b17177820 */ /* 0x000fe20000400000 */
[----:B------:R-:W-:Y:S01]  /*3b90*/  FMUL R24, R24, 1.4426950216293334961 ;  /* 0x3fb8aa3b18187820 */ /* 0x000fe20000400000 */
[----:B------:R2:W3:Y:S01]  /*3ba0*/  MUFU.EX2 R8, R101 ;  /* 0x0000006500087308 */ /* 0x0004e20000000800 */
[----:B------:R-:W-:Y:S01]  /*3bb0*/  FMUL R27, R27, 1.4426950216293334961 ;  /* 0x3fb8aa3b1b1b7820 */ /* 0x000fe20000400000 */
[--C-:B------:R-:W-:Y:S01]  /*3bc0*/  FFMA R28, R28, UR62, -R61.reuse ;  /* 0x0000003e1c1c7c23 */ /* 0x100fe2000800083d */
[--C-:B------:R-:W-:Y:S01]  /*3bd0*/  FFMA R31, R31, UR62, -R61.reuse ;  /* 0x0000003e1f1f7c23 */ /* 0x100fe2000800083d */
[--C-:B------:R-:W-:Y:S01]  /*3be0*/  FFMA R32, R32, UR62, -R61.reuse ;  /* 0x0000003e20207c23 */ /* 0x100fe2000800083d */
[--C-:B------:R-:W-:Y:S01]  /*3bf0*/  FFMA R33, R33, UR62, -R61.reuse ;  /* 0x0000003e21217c23 */ /* 0x100fe2000800083d */
[----:B------:R-:W-:Y:S01]  /*3c00*/  FMUL R28, R28, 1.4426950216293334961 ;  /* 0x3fb8aa3b1c1c7820 */ /* 0x000fe20000400000 */
[--C-:B------:R-:W-:Y:S01]  /*3c10*/  FFMA R34, R34, UR62, -R61.reuse ;  /* 0x0000003e22227c23 */ /* 0x100fe2000800083d */
[----:B------:R4:W-:Y:S01]  /*3c20*/  MUFU.EX2 R12, R103 ;  /* 0x00000067000c7308 */ /* 0x0009e20000000800 */
[----:B--2---:R-:W-:Y:S01]  /*3c30*/  FMUL R101, R13, 1.4426950216293334961 ;  /* 0x3fb8aa3b0d657820 */ /* 0x004fe20000400000 */
[--C-:B------:R-:W-:Y:S01]  /*3c40*/  FFMA R13, R14, UR62, -R61.reuse ;  /* 0x0000003e0e0d7c23 */ /* 0x100fe2000800083d */
[----:B------:R-:W-:Y:S01]  /*3c50*/  FMUL R33, R33, 1.4426950216293334961 ;  /* 0x3fb8aa3b21217820 */ /* 0x000fe20000400000 */
[----:B------:R-:W-:Y:S01]  /*3c60*/  FMUL R34, R34, 1.4426950216293334961 ;  /* 0x3fb8aa3b22227820 */ /* 0x000fe20000400000 */
[----:B------:R-:W-:Y:S01]  /*3c70*/  FFMA R35, R35, UR62, -R61 ;  /* 0x0000003e23237c23 */ /* 0x000fe2000800083d */
[----:B------:R-:W-:-:S02]  /*3c80*/  FMUL R13, R13, 1.4426950216293334961 ;  /* 0x3fb8aa3b0d0d7820 */ /* 0x000fc40000400000 */
[----:B------:R-:W2:Y:S01]  /*3c90*/  MUFU.EX2 R7, R7 ;  /* 0x0000000700077308 */ /* 0x000ea20000000800 */
[----:B----4-:R-:W-:Y:S01]  /*3ca0*/  FMUL R103, R17, 1.4426950216293334961 ;  /* 0x3fb8aa3b11677820 */ /* 0x010fe20000400000 */
[----:B------:R-:W-:Y:S01]  /*3cb0*/  FFMA R17, R18, UR62, -R61 ;  /* 0x0000003e12117c23 */ /* 0x000fe2000800083d */
[----:B------:R-:W-:-:S03]  /*3cc0*/  FMUL R35, R35, 1.4426950216293334961 ;  /* 0x3fb8aa3b23237820 */ /* 0x000fc60000400000 */
[----:B------:R-:W-:Y:S02]  /*3cd0*/  FMUL R17, R17, 1.4426950216293334961 ;  /* 0x3fb8aa3b11117820 */ /* 0x000fe40000400000 */
[----:B------:R4:W5:Y:S08]  /*3ce0*/  MUFU.EX2 R10, R102 ;  /* 0x00000066000a7308 */ /* 0x0009700000000800 */
[----:B------:R1:W-:Y:S01]  /*3cf0*/  MUFU.EX2 R18, R103 ;  /* 0x0000006700127308 */ /* 0x0003e20000000800 */
[----:B----4-:R-:W-:Y:S01]  /*3d00*/  FMUL R102, R15, 1.4426950216293334961 ;  /* 0x3fb8aa3b0f667820 */ /* 0x010fe20000400000 */
[----:B------:R-:W-:-:S04]  /*3d10*/  FFMA R15, R16, UR62, -R61 ;  /* 0x0000003e100f7c23 */ /* 0x000fc8000800083d */
[----:B------:R-:W-:Y:S02]  /*3d20*/  FMUL R15, R15, 1.4426950216293334961 ;  /* 0x3fb8aa3b0f0f7820 */ /* 0x000fe40000400000 */
[----:B------:R-:W4:Y:S01]  /*3d30*/  MUFU.EX2 R9, R9 ;  /* 0x0000000900097308 */ /* 0x000f220000000800 */
[----:B-1----:R-:W-:Y:S01]  /*3d40*/  FADD R103, R4, R5 ;  /* 0x0000000504677221 */ /* 0x002fe20000000000 */
[----:B------:R-:W-:Y:S02]  /*3d50*/  F2FP.BF16.F32.PACK_AB R4, R5, R4 ;  /* 0x000000040504723e */ /* 0x000fe400000010ff */
[----:B---3--:R-:W-:Y:S01]  /*3d60*/  F2FP.BF16.F32.PACK_AB R5, R8, R6 ;  /* 0x000000060805723e */ /* 0x008fe200000010ff */
[----:B------:R-:W-:-:S03]  /*3d70*/  FADD R103, R6, R103 ;  /* 0x0000006706677221 */ /* 0x000fc60000000000 */
[----:B------:R1:W-:Y:S01]  /*3d80*/  MUFU.EX2 R14, R101 ;  /* 0x00000065000e7308 */ /* 0x0003e20000000800 */
[----:B------:R-:W-:-:S04]  /*3d90*/  FADD R104, R8, R103 ;  /* 0x0000006708687221 */ /* 0x000fc80000000000 */
[----:B--2---:R-:W-:-:S03]  /*3da0*/  FADD R103, R7, R104 ;  /* 0x0000006807677221 */ /* 0x004fc60000000000 */
[----:B------:R-:W2:Y:S01]  /*3db0*/  MUFU.EX2 R11, R11 ;  /* 0x0000000b000b7308 */ /* 0x000ea20000000800 */
[----:B-1----:R-:W-:Y:S01]  /*3dc0*/  FMUL R101, R19, 1.4426950216293334961 ;  /* 0x3fb8aa3b13657820 */ /* 0x002fe20000400000 */
[----:B------:R-:W-:Y:S01]  /*3dd0*/  FMUL R19, R20, 1.4426950216293334961 ;  /* 0x3fb8aa3b14137820 */ /* 0x000fe20000400000 */
[----:B------:R-:W-:-:S04]  /*3de0*/  FFMA R20, R22, UR62, -R61 ;  /* 0x0000003e16147c23 */ /* 0x000fc8000800083d */
[----:B------:R-:W-:Y:S01]  /*3df0*/  FMUL R20, R20, 1.4426950216293334961 ;  /* 0x3fb8aa3b14147820 */ /* 0x000fe20000400000 */
[----:B------:R1:W-:Y:S08]  /*3e00*/  MUFU.EX2 R16, R102 ;  /* 0x0000006600107308 */ /* 0x0003f00000000800 */
[----:B------:R-:W3:Y:S01]  /*3e10*/  MUFU.EX2 R13, R13 ;  /* 0x0000000d000d7308 */ /* 0x000ee20000000800 */
[----:B-1----:R-:W-:-:S07]  /*3e20*/  FMUL R102, R21, 1.4426950216293334961 ;  /* 0x3fb8aa3b15667820 */ /* 0x002fce0000400000 */
[----:B------:R5:W-:Y:S08]  /*3e30*/  MUFU.EX2 R21, R20 ;  /* 0x0000001400157308 */ /* 0x000bf00000000800 */
[----:B------:R1:W-:Y:S01]  /*3e40*/  MUFU.EX2 R22, R102 ;  /* 0x0000006600167308 */ /* 0x0003e20000000800 */
[----:B-----5:R-:W-:-:S07]  /*3e50*/  FADD R20, R10, R103 ;  /* 0x000000670a147221 */ /* 0x020fce0000000000 */
[----:B------:R-:W5:Y:S01]  /*3e60*/  MUFU.EX2 R15, R15 ;  /* 0x0000000f000f7308 */ /* 0x000f620000000800 */
[----:B-1----:R-:W-:Y:S01]  /*3e70*/  FMUL R102, R25, 1.4426950216293334961 ;  /* 0x3fb8aa3b19667820 */ /* 0x002fe20000400000 */
[----:B----4-:R-:W-:Y:S01]  /*3e80*/  FADD R25, R9, R20 ;  /* 0x0000001409197221 */ /* 0x010fe20000000000 */
[----:B------:R-:W-:-:S03]  /*3e90*/  FFMA R20, R26, UR62, -R61 ;  /* 0x0000003e1a147c23 */ /* 0x000fc6000800083d */
[----:B------:R-:W-:Y:S01]  /*3ea0*/  FADD R104, R12, R25 ;  /* 0x000000190c687221 */ /* 0x000fe20000000000 */
[----:B------:R-:W-:Y:S01]  /*3eb0*/  FMUL R20, R20, 1.4426950216293334961 ;  /* 0x3fb8aa3b14147820 */ /* 0x000fe20000400000 */
[----:B------:R-:W1:Y:S02]  /*3ec0*/  MUFU.EX2 R17, R17 ;  /* 0x0000001100117308 */ /* 0x000e640000000800 */
[----:B--2---:R-:W-:-:S04]  /*3ed0*/  FADD R103, R11, R104 ;  /* 0x000000680b677221 */ /* 0x004fc80000000000 */
[----:B------:R-:W-:Y:S02]  /*3ee0*/  FADD R104, R14, R103 ;  /* 0x000000670e687221 */ /* 0x000fe40000000000 */
[----:B------:R-:W2:Y:S02]  /*3ef0*/  MUFU.EX2 R101, R101 ;  /* 0x0000006500657308 */ /* 0x000ea40000000800 */
[----:B---3--:R-:W-:-:S06]  /*3f00*/  FADD R103, R13, R104 ;  /* 0x000000680d677221 */ /* 0x008fcc0000000000 */
[----:B------:R3:W-:Y:S08]  /*3f10*/  MUFU.EX2 R26, R102 ;  /* 0x00000066001a7308 */ /* 0x0007f00000000800 */
[----:B------:R-:W4:Y:S01]  /*3f20*/  MUFU.EX2 R19, R19 ;  /* 0x0000001300137308 */ /* 0x000f220000000800 */
[----:B---3--:R-:W-:-:S04]  /*3f30*/  FADD R102, R16, R103 ;  /* 0x0000006710667221 */ /* 0x008fc80000000000 */
[----:B-----5:R-:W-:-:S03]  /*3f40*/  FADD R103, R15, R102 ;  /* 0x000000660f677221 */ /* 0x020fc60000000000 */
[----:B------:R3:W-:Y:S08]  /*3f50*/  MUFU.EX2 R25, R20 ;  /* 0x0000001400197308 */ /* 0x0007f00000000800 */
[----:B------:R-:W5:Y:S01]  /*3f60*/  MUFU.EX2 R23, R23 ;  /* 0x0000001700177308 */ /* 0x000f620000000800 */
[----:B---3--:R-:W-:Y:S01]  /*3f70*/  FADD R20, R18, R103 ;  /* 0x0000006712147221 */ /* 0x008fe20000000000 */
[----:B------:R-:W-:-:S03]  /*3f80*/  FMUL R103, R29, 1.4426950216293334961 ;  /* 0x3fb8aa3b1d677820 */ /* 0x000fc60000400000 */
[----:B-1----:R-:W-:Y:S01]  /*3f90*/  FADD R102, R17, R20 ;  /* 0x0000001411667221 */ /* 0x002fe20000000000 */
[----:B------:R-:W-:Y:S02]  /*3fa0*/  FFMA R20, R30, UR62, -R61 ;  /* 0x0000003e1e147c23 */ /* 0x000fe4000800083d */
[----:B------:R-:W1:Y:S01]  /*3fb0*/  MUFU.EX2 R24, R24 ;  /* 0x0000001800187308 */ /* 0x000e620000000800 */
[----:B--2---:R-:W-:Y:S01]  /*3fc0*/  FADD R102, R101, R102 ;  /* 0x0000006665667221 */ /* 0x004fe20000000000 */
[----:B------:R-:W-:-:S03]  /*3fd0*/  FMUL R20, R20, 1.4426950216293334961 ;  /* 0x3fb8aa3b14147820 */ /* 0x000fc60000400000 */
[----:B----4-:R-:W-:Y:S01]  /*3fe0*/  FADD R115, R19, R102 ;  /* 0x0000006613737221 */ /* 0x010fe20000000000 */
[----:B------:R-:W-:Y:S01]  /*3ff0*/  FMUL R102, R31, 1.4426950216293334961 ;  /* 0x3fb8aa3b1f667820 */ /* 0x000fe20000400000 */
[----:B------:R-:W-:Y:S01]  /*4000*/  FMUL R31, R32, 1.4426950216293334961 ;  /* 0x3fb8aa3b201f7820 */ /* 0x000fe20000400000 */
[----:B------:R-:W2:Y:S01]  /*4010*/  MUFU.EX2 R27, R27 ;  /* 0x0000001b001b7308 */ /* 0x000ea20000000800 */
[----:B------:R-:W-:-:S04]  /*4020*/  FADD R104, R22, R115 ;  /* 0x0000007316687221 */ /* 0x000fc80000000000 */
[----:B------:R-:W-:-:S03]  /*4030*/  FADD R104, R21, R104 ;  /* 0x0000006815687221 */ /* 0x000fc60000000000 */
[----:B------:R5:W-:Y:S08]  /*4040*/  MUFU.EX2 R30, R103 ;  /* 0x00000067001e7308 */ /* 0x000bf00000000800 */
[----:B------:R-:W3:Y:S01]  /*4050*/  MUFU.EX2 R28, R28 ;  /* 0x0000001c001c7308 */ /* 0x000ee20000000800 */
[----:B-----5:R-:W-:-:S04]  /*4060*/  FADD R103, R23, R104 ;  /* 0x0000006817677221 */ /* 0x020fc80000000000 */
[----:B-1----:R-:W-:-:S03]  /*4070*/  FADD R103, R24, R103 ;  /* 0x0000006718677221 */ /* 0x002fc60000000000 */
[----:B------:R1:W4:Y:S08]  /*4080*/  MUFU.EX2 R29, R20 ;  /* 0x00000014001d7308 */ /* 0x0003300000000800 */
[----:B------:R-:W5:Y:S01]  /*4090*/  MUFU.EX2 R102, R102 ;  /* 0x0000006600667308 */ /* 0x000f620000000800 */
[----:B-1----:R-:W-:-:S04]  /*40a0*/  FADD R20, R26, R103 ;  /* 0x000000671a147221 */ /* 0x002fc80000000000 */
[----:B------:R-:W-:-:S03]  /*40b0*/  FADD R20, R25, R20 ;  /* 0x0000001419147221 */ /* 0x000fc60000000000 */
[----:B------:R-:W1:Y:S01]  /*40c0*/  MUFU.EX2 R31, R31 ;  /* 0x0000001f001f7308 */ /* 0x000e620000000800 */
[----:B--2---:R-:W-:-:S04]  /*40d0*/  FADD R115, R27, R20 ;  /* 0x000000141b737221 */ /* 0x004fc80000000000 */
[----:B---3--:R-:W-:-:S03]  /*40e0*/  FADD R115, R28, R115 ;  /* 0x000000731c737221 */ /* 0x008fc60000000000 */
[----:B------:R-:W2:Y:S01]  /*40f0*/  MUFU.EX2 R103, R33 ;  /* 0x0000002100677308 */ /* 0x000ea20000000800 */
[----:B------:R-:W-:-:S04]  /*4100*/  FADD R20, R30, R115 ;  /* 0x000000731e147221 */ /* 0x000fc80000000000 */
[----:B----4-:R-:W-:-:S03]  /*4110*/  FADD R115, R29, R20 ;  /* 0x000000141d737221 */ /* 0x010fc60000000000 */
[----:B------:R-:W3:Y:S01]  /*4120*/  MUFU.EX2 R34, R34 ;  /* 0x0000002200227308 */ /* 0x000ee20000000800 */
[----:B-----5:R-:W-:-:S04]  /*4130*/  FADD R20, R102, R115 ;  /* 0x0000007366147221 */ /* 0x020fc80000000000 */
[----:B-1----:R-:W-:-:S03]  /*4140*/  FADD R20, R31, R20 ;  /* 0x000000141f147221 */ /* 0x002fc60000000000 */
[----:B------:R-:W1:Y:S01]  /*4150*/  MUFU.EX2 R35, R35 ;  /* 0x0000002300237308 */ /* 0x000e620000000800 */
[----:B--2---:R-:W-:-:S04]  /*4160*/  FADD R33, R103, R20 ;  /* 0x0000001467217221 */ /* 0x004fc80000000000 */
[----:B---3--:R-:W-:-:S04]  /*4170*/  FADD R20, R34, R33 ;  /* 0x0000002122147221 */ /* 0x008fc80000000000 */
[----:B-1----:R-:W-:-:S05]  /*4180*/  FADD R20, R35, R20 ;  /* 0x0000001423147221 */ /* 0x002fca0000000000 */
[----:B------:R-:W1:Y:S02]  /*4190*/  SHFL.BFLY PT, R33, R20, 0x10, 0x1f ;  /* 0x0e001f0014217f89 */ /* 0x000e6400000e0000 */
[----:B-1----:R-:W-:Y:S01]  /*41a0*/  FADD R115, R20, R33 ;  /* 0x0000002114737221 */ /* 0x002fe20000000000 */
[----:B------:R-:W-:Y:S06]  /*41b0*/  BAR.SYNC.DEFER_BLOCKING 0x0 ;  /* 0x0000000000007b1d */ /* 0x000fec0000010000 */
[----:B------:R-:W-:Y:S02]  /*41c0*/  @!P5 STS [R112+0x2000], R115 ;  /* 0x002000737000d388 */ /* 0x000fe40000000800 */
[----:B------:R-:W-:Y:S06]  /*41d0*/  BAR.SYNC.DEFER_BLOCKING 0x0 ;  /* 0x0000000000007b1d */ /* 0x000fec0000010000 */
[----:B------:R-:W1:Y:S04]  /*41e0*/  @!P6 LDS R92, [R116+0x2000] ;  /* 0x00200000745ce984 */ /* 0x000e680000000800 */
[----:B-1----:R-:W1:Y:S02]  /*41f0*/  SHFL.BFLY PT, R33, R92, 0x1, 0x1f ;  /* 0x0c201f005c217f89 */ /* 0x002e6400000e0000 */
[----:B-1----:R-:W-:-:S05]  /*4200*/  FADD R33, R92, R33 ;  /* 0x000000215c217221 */ /* 0x002fca0000000000 */
[----:B------:R1:W-:Y:S01]  /*4210*/  @P0 STS [R116+0x2000], R33 ;  /* 0x0020002174000388 */ /* 0x0003e20000000800 */
[----:B------:R-:W-:Y:S06]  /*4220*/  BAR.SYNC.DEFER_BLOCKING 0x0 ;  /* 0x0000000000007b1d */ /* 0x000fec0000010000 */
[----:B------:R1:W2:Y:S01]  /*4230*/  LDS R20, [R105+0x2000] ;  /* 0x0020000069147984 */ /* 0x0002a20000000800 */
[----:B------:R-:W3:Y:S02]  /*4240*/  SYNCS.PHASECHK.TRANS64.TRYWAIT P3, [UR16], R100 ;  /* 0x00000064ff0075a7 */ /* 0x000ee40008061110 */
[----:B-123--:R-:W-:Y:S05]  /*4250*/  @!P3 BRA `(.L_x_15) ;  /* 0x0000001400c4b947 */ /* 0x00efea0003800000 */
.L_x_24:
[----:B------:R-:W-:Y:S01]  /*4260*/  F2FP.BF16.F32.PACK_AB R6, R10, R7 ;  /* 0x000000070a06723e */ /* 0x000fe200000010ff */
[----:B------:R-:W-:Y:S01]  /*4270*/  IMAD.WIDE R32, R90, 0x2, R56 ;  /* 0x000000025a207825 */ /* 0x000fe200078e0238 */
[----:B------:R-:W-:Y:S02]  /*4280*/  F2FP.BF16.F32.PACK_AB R8, R14, R11 ;  /* 0x0000000b0e08723e */ /* 0x000fe400000010ff */
[----:B------:R-:W-:Y:S01]  /*4290*/  F2FP.BF16.F32.PACK_AB R7, R12, R9 ;  /* 0x000000090c07723e */ /* 0x000fe200000010ff */
[----:B------:R-:W-:Y:S01]  /*42a0*/  IMAD.WIDE R10, R90, 0x2, R66 ;  /* 0x000000025a0a7825 */ /* 0x000fe200078e0242 */
[----:B------:R-:W-:Y:S01]  /*42b0*/  F2FP.BF16.F32.PACK_AB R9, R16, R13 ;  /* 0x0000000d1009723e */ /* 0x000fe200000010ff */
[----:B------:R-:W2:Y:S04]  /*42c0*/  LDG.E.U16 R32, desc[UR30][R32.64] ;  /* 0x0000001e20207981 */ /* 0x000ea8000c1e1500 */
[----:B------:R1:W3:Y:S01]  /*42d0*/  LDG.E.U16 R100, desc[UR30][R10.64] ;  /* 0x0000001e0a647981 */ /* 0x0002e2000c1e1500 */
[----:B------:R-:W-:-:S05]  /*42e0*/  IMAD.WIDE R12, R90, 0x2, R48 ;  /* 0x000000025a0c7825 */ /* 0x000fca00078e0230 */
[----:B------:R4:W5:Y:S01]  /*42f0*/  LDG.E.U16 R33, desc[UR30][R12.64] ;  /* 0x0000001e0c217981 */ /* 0x000962000c1e1500 */
[----:B-1----:R-:W-:Y:S01]  /*4300*/  F2FP.BF16.F32.PACK_AB R11, R101, R17 ;  /* 0x00000011650b723e */ /* 0x002fe200000010ff */
[----:B------:R-:W-:Y:S01]  /*4310*/  IMAD.WIDE R16, R90, 0x2, R54 ;  /* 0x000000025a107825 */ /* 0x000fe200078e0236 */
[----:B------:R-:W-:-:S03]  /*4320*/  F2FP.BF16.F32.PACK_AB R10, R18, R15 ;  /* 0x0000000f120a723e */ /* 0x000fc600000010ff */
[----:B------:R-:W-:Y:S01]  /*4330*/  IMAD.WIDE R14, R90, 0x2, R40 ;  /* 0x000000025a0e7825 */ /* 0x000fe200078e0228 */
[----:B------:R1:W5:Y:S01]  /*4340*/  LDG.E.U16 R101, desc[UR30][R16.64] ;  /* 0x0000001e10657981 */ /* 0x000362000c1e1500 */
[----:B----4-:R-:W-:-:S03]  /*4350*/  F2FP.BF16.F32.PACK_AB R13, R23, R21 ;  /* 0x00000015170d723e */ /* 0x010fc600000010ff */
[----:B------:R4:W5:Y:S01]  /*4360*/  LDG.E.U16 R104, desc[UR30][R14.64] ;  /* 0x0000001e0e687981 */ /* 0x000962000c1e1500 */
[----:B-1----:R-:W-:-:S04]  /*4370*/  IMAD.WIDE R16, R90, 0x2, R46 ;  /* 0x000000025a107825 */ /* 0x002fc800078e022e */
[----:B----4-:R-:W-:Y:S01]  /*4380*/  IMAD.WIDE R14, R90, 0x2, R64 ;  /* 0x000000025a0e7825 */ /* 0x010fe200078e0240 */
[----:B------:R1:W4:Y:S01]  /*4390*/  LDG.E.U16 R21, desc[UR30][R16.64] ;  /* 0x0000001e10157981 */ /* 0x000322000c1e1500 */
[----:B------:R-:W-:-:S03]  /*43a0*/  F2FP.BF16.F32.PACK_AB R12, R22, R19 ;  /* 0x00000013160c723e */ /* 0x000fc600000010ff */
[----:B------:R0:W4:Y:S01]  /*43b0*/  LDG.E.U16 R22, desc[UR30][R14.64] ;  /* 0x0000001e0e167981 */ /* 0x000122000c1e1500 */
[----:B-1----:R-:W-:Y:S01]  /*43c0*/  IMAD.WIDE R16, R90, 0x2, R62 ;  /* 0x000000025a107825 */ /* 0x002fe200078e023e */
[----:B0-----:R-:W-:-:S04]  /*43d0*/  F2FP.BF16.F32.PACK_AB R14, R26, R24 ;  /* 0x000000181a0e723e */ /* 0x001fc800000010ff */
[----:B------:R0:W4:Y:S02]  /*43e0*/  LDG.E.U16 R24, desc[UR30][R16.64] ;  /* 0x0000001e10187981 */ /* 0x000124000c1e1500 */
[----:B0-----:R-:W-:-:S05]  /*43f0*/  IMAD.WIDE R16, R90, 0x2, R52 ;  /* 0x000000025a107825 */ /* 0x001fca00078e0234 */
        /* <DEDUP_REMOVED lines=8> */
[----:B------:R0:W4:Y:S01]  /*4480*/  LDG.E.U16 R121, desc[UR30][R16.64] ;  /* 0x0000001e10797981 */ /* 0x000122000c1e1500 */
[----:B------:R-:W-:-:S05]  /*4490*/  IMAD.WIDE R18, R90, 0x2, R38 ;  /* 0x000000025a127825 */ /* 0x000fca00078e0226 */
[----:B------:R-:W4:Y:S01]  /*44a0*/  LDG.E.U16 R23, desc[UR30][R18.64] ;  /* 0x0000001e12177981 */ /* 0x000f22000c1e1500 */
[----:B0-----:R-:W-:-:S05]  /*44b0*/  IMAD.WIDE R16, R90, 0x2, R42 ;  /* 0x000000025a107825 */ /* 0x001fca00078e022a */
[----:B------:R0:W4:Y:S02]  /*44c0*/  LDG.E.U16 R123, desc[UR30][R16.64] ;  /* 0x0000001e107b7981 */ /* 0x000124000c1e1500 */
[----:B0-----:R-:W-:-:S05]  /*44d0*/  IMAD.WIDE R16, R90, 0x2, R2 ;  /* 0x000000025a107825 */ /* 0x001fca00078e0202 */
[----:B------:R0:W4:Y:S01]  /*44e0*/  LDG.E.U16 R125, desc[UR30][R16.64] ;  /* 0x0000001e107d7981 */ /* 0x000122000c1e1500 */
[----:B------:R-:W-:Y:S02]  /*44f0*/  F2FP.BF16.F32.PACK_AB R15, R27, R25 ;  /* 0x000000191b0f723e */ /* 0x000fe400000010ff */
[----:B------:R-:W-:Y:S02]  /*4500*/  F2FP.BF16.F32.PACK_AB R18, R103, R31 ;  /* 0x0000001f6712723e */ /* 0x000fe400000010ff */
[----:B------:R-:W-:Y:S02]  /*4510*/  F2FP.BF16.F32.PACK_AB R19, R35, R34 ;  /* 0x000000222313723e */ /* 0x000fe400000010ff */
[----:B0-----:R-:W-:Y:S02]  /*4520*/  F2FP.BF16.F32.PACK_AB R16, R30, R28 ;  /* 0x0000001c1e10723e */ /* 0x001fe400000010ff */
[----:B------:R-:W-:-:S04]  /*4530*/  F2FP.BF16.F32.PACK_AB R17, R102, R29 ;  /* 0x0000001d6611723e */ /* 0x000fc800000010ff */
[----:B------:R-:W-:Y:S01]  /*4540*/  STTM.16dp32bit_t0_t15.x16 tmem[UR22], R4 ;  /* 0x00000004000079ed */ /* 0x000fe20008a00016 */
[----:B------:R0:W-:Y:S02]  /*4550*/  STTM.16dp32bit_t16_t31.x16 tmem[UR22+0x10], R4 ;  /* 0x00001004000079ed */ /* 0x0001e40008a20016 */
[----:B0-----:R-:W-:-:S04]  /*4560*/  FADD R12, -R61, R93 ;  /* 0x0000005d3d0c7221 */ /* 0x001fc80000000100 */
[----:B------:R-:W-:-:S04]  /*4570*/  FMUL R12, R12, 1.4426950216293334961 ;  /* 0x3fb8aa3b0c0c7820 */ /* 0x000fc80000400000 */
[----:B------:R-:W0:Y:S01]  /*4580*/  MUFU.EX2 R13, R12 ;  /* 0x0000000c000d7308 */ /* 0x000e220000000800 */
[----:B--2---:R1:W-:Y:S04]  /*4590*/  STS.U16 [R60+UR13+0x4400], R32 ;  /* 0x004400203c007988 */ /* 0x0043e8000800040d */
[----:B---3--:R1:W-:Y:S04]  /*45a0*/  STS.U16 [R60+UR13+0x4000], R100 ;  /* 0x004000643c007988 */ /* 0x0083e8000800040d */
[----:B-----5:R1:W-:Y:S04]  /*45b0*/  STS.U16 [R60+UR13+0x4800], R33 ;  /* 0x004800213c007988 */ /* 0x0203e8000800040d */
[----:B------:R1:W-:Y:S04]  /*45c0*/  STS.U16 [R60+UR13+0x4c00], R104 ;  /* 0x004c00683c007988 */ /* 0x0003e8000800040d */
[----:B------:R1:W-:Y:S04]  /*45d0*/  STS.U16 [R122+UR13+0x4500], R101 ;  /* 0x004500657a007988 */ /* 0x0003e8000800040d */
        /* <DEDUP_REMOVED lines=11> */
[----:B------:R-:W2:Y:S02]  /*4690*/  FENCE.VIEW.ASYNC.T ;  /* 0x00000000000073c6 */ /* 0x000ea40000000200 */
[----:B--2---:R-:W-:Y:S06]  /*46a0*/  BAR.SYNC.DEFER_BLOCKING 0x0 ;  /* 0x0000000000007b1d */ /* 0x004fec0000010000 */
[----:B------:R-:W-:Y:S01]  /*46b0*/  LDTM.16dp32bit_t0_t15.x8 R4, tmem[UR15] ;  /* 0x0000000f000479ee */ /* 0x000fe20008980000 */
[----:B------:R-:W0:Y:S01]  /*46c0*/  LDTM.16dp32bit_t16_t31.x8 R4, tmem[UR15+0x8] ;  /* 0x0000080f000479ee */ /* 0x000e2200089a0000 */
[----:B------:R-:W-:Y:S01]  /*46d0*/  NOP ;  /* 0x0000000000007918 */ /* 0x000fe20000000000 */
[C---:B0-----:R-:W-:Y:S01]  /*46e0*/  FMUL R4, R13.reuse, R4 ;  /* 0x000000040d047220 */ /* 0x041fe20000400000 */
        /* <DEDUP_REMOVED lines=8> */
[----:B------:R1:W-:Y:S01]  /*4770*/  STTM.16dp32bit_t16_t31.x8 tmem[UR15+0x8], R4 ;  /* 0x00000804000079ed */ /* 0x0003e200089a000f */
[----:B------:R-:W0:Y:S02]  /*4780*/  FENCE.VIEW.ASYNC.T ;  /* 0x00000000000073c6 */ /* 0x000e240000000200 */
[----:B0-----:R-:W-:Y:S06]  /*4790*/  BAR.SYNC.DEFER_BLOCKING 0x0 ;  /* 0x0000000000007b1d */ /* 0x001fec0000010000 */
[----:B------:R0:W-:Y:S06]  /*47a0*/  MEMBAR.ALL.CTA ;  /* 0x0000000000007992 */ /* 0x0001ec0000008000 */
[----:B0-----:R-:W0:Y:S01]  /*47b0*/  FENCE.VIEW.ASYNC.S ;  /* 0x00000000000073c6 */ /* 0x001e220000000000 */
[----:B------:R-:W-:Y:S01]  /*47c0*/  ULEA UR16, UR25, UR13, 0x3 ;  /* 0x0000000d19107291 */ /* 0x000fe2000f8e18ff */
[----:B------:R-:W-:-:S03]  /*47d0*/  UMOV UR9, UR6 ;  /* 0x0000000600097c82 */ /* 0x000fc60008000000 */
[----:B------:R-:W-:Y:S01]  /*47e0*/  UIADD3 UR16, UPT, UPT, UR16, 0x7000, URZ ;  /* 0x0000700010107890 */ /* 0x000fe2000fffe0ff */
[----:B0-----:R-:W-:Y:S06]  /*47f0*/  BAR.SYNC.DEFER_BLOCKING 0x0 ;  /* 0x0000000000007b1d */ /* 0x001fec0000010000 */
[----:B------:R-:W-:Y:S05]  /*4800*/  BRA.U UP1, `(.L_x_16) ;  /* 0x0000000101947547 */ /* 0x000fea000b800000 */
[----:B------:R-:W-:Y:S02]  /*4810*/  UIADD3 UR29, UPT, UPT, UR14, 0x28, URZ ;  /* 0x000000280e1d7890 */ /* 0x000fe4000fffe0ff */
[----:B------:R-:W-:Y:S02]  /*4820*/  UIADD3 UR63, UPT, UPT, UR14, 0x30, URZ ;  /* 0x000000300e3f7890 */ /* 0x000fe4000fffe0ff */
[----:B------:R-:W-:Y:S02]  /*4830*/  UIADD3 UR64, UPT, UPT, UR14, 0x38, URZ ;  /* 0x000000380e407890 */ /* 0x000fe4000fffe0ff */
[----:B------:R-:W-:Y:S02]  /*4840*/  UIADD3 UR65, UPT, UPT, UR14, 0x40, URZ ;  /* 0x000000400e417890 */ /* 0x000fe4000fffe0ff */
[----:B------:R-:W-:Y:S02]  /*4850*/  UIADD3 UR66, UPT, UPT, UR14, 0x48, URZ ;  /* 0x000000480e427890 */ /* 0x000fe4000fffe0ff */
[----:B------:R-:W-:Y:S01]  /*4860*/  UIADD3 UR67, UPT, UPT, UR14, 0x50, URZ ;  /* 0x000000500e437890 */ /* 0x000fe2000fffe0ff */
[----:B------:R-:W-:Y:S01]  /*4870*/  UMOV UR10, 0x0 ;  /* 0x00000000000a7882 */ /* 0x000fe20000000000 */
[----:B------:R-:W-:Y:S01]  /*4880*/  UMOV UR11, 0x4080490 ;  /* 0x04080490000b7882 */ /* 0x000fe20000000000 */
[----:B------:R-:W-:Y:S01]  /*4890*/  UMOV UR27, 0x40004040 ;  /* 0x40004040001b7882 */ /* 0x000fe20000000000 */
[----:B------:R-:W-:-:S02]  /*48a0*/  UIADD3 UR68, UPT, UPT, UR14, 0x58, URZ ;  /* 0x000000580e447890 */ /* 0x000fc4000fffe0ff */
[----:B------:R0:W-:Y:S01]  /*48b0*/  UTCHMMA tmem[UR19], gdesc[UR26], tmem[UR14], tmem[UR10], idesc[UR11], UPT ;  /* 0x00ff0a1a130079ea */ /* 0x0001e2000b80000e */
[----:B------:R-:W-:Y:S01]  /*48c0*/  UMOV UR32, 0x0 ;  /* 0x0000000000207882 */ /* 0x000fe20000000000 */
        /* <DEDUP_REMOVED lines=14> */
[----:B------:R-:W-:Y:S01]  /*49b0*/  UMOV UR6, UR16 ;  /* 0x0000001000067c82 */ /* 0x000fe20008000000 */
[----:B------:R-:W-:Y:S01]  /*49c0*/  UMOV UR7, URZ ;  /* 0x000000ff00077c82 */ /* 0x000fe20008000000 */
[----:B------:R0:W-:Y:S01]  /*49d0*/  UTCHMMA tmem[UR65], gdesc[UR44], tmem[UR14], tmem[UR54], idesc[UR55], UPT ;  /* 0x00ff362c410079ea */ /* 0x0001e2000b80000e */
[----:B------:R-:W-:Y:S01]  /*49e0*/  UMOV UR60, 0x0 ;  /* 0x00000000003c7882 */ /* 0x000fe20000000000 */
[----:B------:R-:W-:Y:S01]  /*49f0*/  UMOV UR61, 0x4080490 ;  /* 0x04080490003d7882 */ /* 0x000fe20000000000 */
[----:B------:R0:W-:Y:S01]  /*4a00*/  UTCHMMA tmem[UR66], gdesc[UR46], tmem[UR14], tmem[UR56], idesc[UR57], UPT ;  /* 0x00ff382e420079ea */ /* 0x0001e2000b80000e */
[----:B------:R-:W-:Y:S01]  /*4a10*/  UMOV UR6, UR6 ;  /* 0x0000000600067c82 */ /* 0x000fe20008000000 */
[----:B------:R0:W-:Y:S01]  /*4a20*/  UTCHMMA tmem[UR67], gdesc[UR48], tmem[UR14], tmem[UR58], idesc[UR59], UPT ;  /* 0x00ff3a30430079ea */ /* 0x0001e2000b80000e */
[----:B------:R0:W-:Y:S01]  /*4a30*/  UTCHMMA tmem[UR68], gdesc[UR50], tmem[UR14], tmem[UR60], idesc[UR61], UPT ;  /* 0x00ff3c32440079ea */ /* 0x0001e2000b80000e */
[----:B------:R0:W-:Y:S01]  /*4a40*/  UTCBAR [UR6], URZ ;  /* 0x000000ff060073e9 */ /* 0x0001e200080000ff */
[----:B------:R-:W-:Y:S01]  /*4a50*/  NOP ;  /* 0x0000000000007918 */ /* 0x000fe20000000000 */
.L_x_16:
[----:B------:R-:W-:Y:S01]  /*4a60*/  UIADD3 UR25, UPT, UPT, UR25, 0x1, URZ ;  /* 0x0000000119197890 */ /* 0x000fe2000fffe0ff */
[----:B------:R-:W-:Y:S01]  /*4a70*/  FFMA R88, R13, R88, R20 ;  /* 0x000000580d587223 */ /* 0x000fe20000000014 */
[----:B------:R-:W-:Y:S01]  /*4a80*/  UIADD3 UR8, UPT, UPT, UR8, 0x80, URZ ;  /* 0x0000008008087890 */ /* 0x000fe2000fffe0ff */
[----:B------:R-:W-:Y:S01]  /*4a90*/  VIADD R90, R90, UR24 ;  /* 0x000000185a5a7c36 */ /* 0x000fe20008000000 */
[----:B------:R-:W-:Y:S01]  /*4aa0*/  UISETP.GT.AND UP2, UPT, UR25, 0x1, UPT ;  /* 0x000000011900788c */ /* 0x000fe2000bf44270 */
[----:B------:R-:W-:Y:S02]  /*4ab0*/  IADD3 R89, PT, PT, R113, R89, RZ ;  /* 0x0000005971597210 */ /* 0x000fe40007ffe0ff */
[----:B-1----:R-:W-:Y:S01]  /*4ac0*/  MOV R100, UR9 ;  /* 0x0000000900647c02 */ /* 0x002fe20008000f00 */
[----:B0-----:R-:W-:Y:S01]  /*4ad0*/  USEL UR6, URZ, 0x1, !UP2 ;  /* 0x00000001ff067887 */ /* 0x001fe2000d000000 */
[----:B------:R-:W-:Y:S01]  /*4ae0*/  MOV R93, R61 ;  /* 0x0000003d005d7202 */ /* 0x000fe20000000f00 */
[----:B------:R-:W-:-:S02]  /*4af0*/  USEL UR25, UR25, URZ, !UP2 ;  /* 0x000000ff19197287 */ /* 0x000fc4000d000000 */
[----:B------:R-:W-:Y:S02]  /*4b00*/  UISETP.GE.AND UP2, UPT, UR8, UR23, UPT ;  /* 0x000000170800728c */ /* 0x000fe4000bf46270 */
[----:B------:R-:W-:-:S07]  /*4b10*/  ULOP3.LUT UR6, UR9, UR6, URZ, 0x3c, !UPT ;  /* 0x0000000609067292 */ /* 0x000fce000f8e3cff */
[----:B------:R-:W-:Y:S05]  /*4b20*/  BRA.U !UP2, `(.L_x_17) ;  /* 0xffffffe50a647547 */ /* 0x000fea000b83ffff */
.L_x_12:
[----:B------:R-:W2:Y:S01]  /*4b30*/  LDCU UR4, c[0x0][0x3f0] ;  /* 0x00007e00ff0477ac */ /* 0x000ea20008000800 */
[C---:B------:R-:W-:Y:S01]  /*4b40*/  IMAD.SHL.U32 R0, R124.reuse, 0x20, RZ ;  /* 0x000000207c007824 */ /* 0x040fe200078e00ff */
[----:B0-----:R-:W-:Y:S01]  /*4b50*/  SHF.R.S32.HI R2, RZ, 0x5, R124 ;  /* 0x00000005ff027819 */ /* 0x001fe2000001147c */
[C---:B------:R-:W-:Y:S01]  /*4b60*/  IMAD.SHL.U32 R15, R124.reuse, 0x8, RZ ;  /* 0x000000087c0f7824 */ /* 0x040fe200078e00ff */
[----:B------:R-:W-:Y:S02]  /*4b70*/  SHF.L.U32 R3, R124, 0x4, RZ ;  /* 0x000000047c037819 */ /* 0x000fe400000006ff */
[----:B------:R-:W-:Y:S02]  /*4b80*/  LOP3.LUT R0, R0, 0x300, RZ, 0xc0, !PT ;  /* 0x0000030000007812 */ /* 0x000fe400078ec0ff */
[----:B------:R-:W-:Y:S02]  /*4b90*/  SGXT R2, R2, 0x1 ;  /* 0x000000010202781a */ /* 0x000fe40000000200 */
[----:B-1-3--:R-:W-:-:S02]  /*4ba0*/  LOP3.LUT R5, R0, 0x70, R3, 0xf8, !PT ;  /* 0x0000007000057812 */ /* 0x00afc400078ef803 */
[----:B------:R-:W-:Y:S02]  /*4bb0*/  LOP3.LUT R4, R124, 0x40, RZ, 0xc0, !PT ;  /* 0x000000407c047812 */ /* 0x000fe400078ec0ff */
[----:B------:R-:W-:Y:S01]  /*4bc0*/  LOP3.LUT R13, R5, 0x840, R2, 0x78, !PT ;  /* 0x00000840050d7812 */ /* 0x000fe200078e7802 */
[----:B------:R-:W-:Y:S01]  /*4bd0*/  FMUL R2, R88, 8388608 ;  /* 0x4b00000058027820 */ /* 0x000fe20000400000 */
[----:B------:R-:W-:Y:S01]  /*4be0*/  LEA R4, R4, UR13, 0x1 ;  /* 0x0000000d04047c11 */ /* 0x000fe2000f8e08ff */
[----:B--2---:R-:W-:Y:S01]  /*4bf0*/  UISETP.GE.AND UP0, UPT, UR4, 0x1, UPT ;  /* 0x000000010400788c */ /* 0x004fe2000bf06270 */
[----:B------:R-:W-:Y:S02]  /*4c00*/  LOP3.LUT R7, R124, 0x80, RZ, 0xc0, !PT ;  /* 0x000000807c077812 */ /* 0x000fe400078ec0ff */
[----:B------:R-:W-:Y:S02]  /*4c10*/  FSETP.GEU.AND P3, PT, R88, 1.175494350822287508e-38, PT ;  /* 0x008000005800780b */ /* 0x000fe40003f6e000 */
[----:B------:R-:W-:-:S02]  /*4c20*/  LEA R14, R7, R4, 0x3 ;  /* 0x00000004070e7211 */ /* 0x000fc400078e18ff */
[----:B------:R-:W-:Y:S02]  /*4c30*/  SHF.L.U32 R4, R124, 0x6, RZ ;  /* 0x000000067c047819 */ /* 0x000fe400000006ff */
[----:B------:R-:W-:Y:S02]  /*4c40*/  SHF.R.S32.HI R12, RZ, 0x2, R124 ;  /* 0x00000002ff0c7819 */ /* 0x000fe4000001147c */
[----:B------:R-:W-:Y:S02]  /*4c50*/  LOP3.LUT R3, R3, 0x30, RZ, 0xc0, !PT ;  /* 0x0000003003037812 */ /* 0x000fe400078ec0ff */
[----:B------:R-:W-:Y:S02]  /*4c60*/  FSEL R23, R2, R88, !P3 ;  /* 0x0000005802177208 */ /* 0x000fe40005800000 */
[----:B------:R-:W-:Y:S02]  /*4c70*/  LOP3.LUT R0, R124, 0xe0, RZ, 0xc0, !PT ;  /* 0x000000e07c007812 */ /* 0x000fe400078ec0ff */
[----:B------:R-:W-:-:S02]  /*4c80*/  LOP3.LUT R16, R4, 0x400, RZ, 0xc0, !PT ;  /* 0x0000040004107812 */ /* 0x000fc400078ec0ff */
[----:B------:R-:W-:Y:S02]  /*4c90*/  SGXT R12, R12, 0x1 ;  /* 0x000000010c0c781a */ /* 0x000fe40000000200 */
[----:B------:R-:W-:Y:S02]  /*4ca0*/  IADD3 R17, PT, PT, R3, UR13, RZ ;  /* 0x0000000d03117c10 */ /* 0x000fe4000fffe0ff */
[----:B------:R-:W-:Y:S01]  /*4cb0*/  IADD3 R2, PT, PT, R23, -0x3f3504f3, RZ ;  /* 0xc0cafb0d17027810 */ /* 0x000fe20007ffe0ff */
[----:B------:R-:W-:Y:S06]  /*4cc0*/  BRA.U !UP0, `(.L_x_18) ;  /* 0x0000000108107547 */ /* 0x000fec000b800000 */
[----:B------:R-:W-:-:S06]  /*4cd0*/  USHF.L.U32 UR9, UR9, 0x1f, URZ ;  /* 0x0000001f09097899 */ /* 0x000fcc00080006ff */
[----:B------:R-:W-:-:S04]  /*4ce0*/  MOV R3, UR9 ;  /* 0x0000000900037c02 */ /* 0x000fc80008000f00 */
[----:B------:R-:W0:Y:S02]  /*4cf0*/  SYNCS.PHASECHK.TRANS64.TRYWAIT P0, [UR16], R3 ;  /* 0x00000003ff0075a7 */ /* 0x000e240008001110 */
[----:B0-----:R-:W-:Y:S05]  /*4d00*/  @!P0 BRA `(.L_x_19) ;  /* 0x0000000c00248947 */ /* 0x001fea0003800000 */
.L_x_18:
[----:B------:R-:W-:Y:S01]  /*4d10*/  BAR.SYNC.DEFER_BLOCKING 0x0 ;  /* 0x0000000000007b1d */ /* 0x000fe20000010000 */
[----:B------:R-:W-:Y:S01]  /*4d20*/  FSETP.GT.AND P0, PT, |R88|, 8.50705917302346158658e+37, PT ;  /* 0x7e8000005800780b */ /* 0x000fe20003f04200 */
[----:B------:R-:W-:Y:S01]  /*4d30*/  IMAD.IADD R19, R16, 0x1, R17 ;  /* 0x0000000110137824 */ /* 0x000fe200078e0211 */
[----:B------:R-:W-:Y:S01]  /*4d40*/  FSETP.GEU.AND P4, PT, |R88|, 1.175494350822287508e-38, PT ;  /* 0x008000005800780b */ /* 0x000fe20003f8e200 */
[----:B------:R-:W-:Y:S01]  /*4d50*/  IMAD.IADD R14, R13, 0x1, R14 ;  /* 0x000000010d0e7824 */ /* 0x000fe200078e020e */
[----:B------:R-:W-:Y:S01]  /*4d60*/  LOP3.LUT R2, R2, 0xff800000, RZ, 0xc0, !PT ;  /* 0xff80000002027812 */ /* 0x000fe200078ec0ff */
[----:B------:R-:W0:Y:S01]  /*4d70*/  LDCU.64 UR4, c[0x0][0x3e0] ;  /* 0x00007c00ff0477ac */ /* 0x000e220008000a00 */
[----:B------:R-:W-:Y:S01]  /*4d80*/  LOP3.LUT R12, R12, 0x840, RZ, 0xc0, !PT ;  /* 0x000008400c0c7812 */ /* 0x000fe200078ec0ff */
[----:B------:R-:W1:Y:S01]  /*4d90*/  LDC.64 R20, c[0x0][0x398] ;  /* 0x0000e600ff147b82 */ /* 0x000e620000000a00 */
[----:B------:R-:W-:Y:S02]  /*4da0*/  IADD3 R3, PT, PT, R23, -R2, RZ ;  /* 0x8000000217037210 */ /* 0x000fe40007ffe0ff */
[----:B------:R-:W-:-:S02]  /*4db0*/  LOP3.LUT R15, R12, 0x40, R15, 0x78, !PT ;  /* 0x000000400c0f7812 */ /* 0x000fc400078e780f */
[----:B------:R-:W-:Y:S01]  /*4dc0*/  LEA R16, R0, R19, 0x2 ;  /* 0x0000001300107211 */ /* 0x000fe200078e10ff */
[----:B------:R-:W-:Y:S01]  /*4dd0*/  @P0 FMUL R88, R88, 0.25 ;  /* 0x3e80000058580820 */ /* 0x000fe20000400000 */
[----:B------:R-:W-:Y:S01]  /*4de0*/  FADD R12, R3, -1 ;  /* 0xbf800000030c7421 */ /* 0x000fe20000000000 */
[----:B------:R-:W-:Y:S01]  /*4df0*/  I2FP.F32.S32 R3, R2 ;  /* 0x0000000200037245 */ /* 0x000fe20000201400 */
[----:B------:R-:W-:Y:S02]  /*4e00*/  HFMA2 R19, -RZ, RZ, 1.443359375, -0.2030029296875 ;  /* 0x3dc6b27fff137431 */ /* 0x000fe400000001ff */
[----:B------:R-:W-:Y:S01]  /*4e10*/  @!P4 FMUL R88, R88, 16777216 ;  /* 0x4b8000005858c820 */ /* 0x000fe20000400000 */
[----:B------:R-:W-:Y:S02]  /*4e20*/  FSEL R0, RZ, -23, P3 ;  /* 0xc1b80000ff007808 */ /* 0x000fe40001800000 */
[----:B------:R-:W-:Y:S01]  /*4e30*/  IADD3 R15, PT, PT, R15, R16, RZ ;  /* 0x000000100f0f7210 */ /* 0x000fe20007ffe0ff */
[----:B------:R-:W2:Y:S01]  /*4e40*/  MUFU.RCP R2, R88 ;  /* 0x0000005800027308 */ /* 0x000ea20000001000 */
[----:B------:R-:W3:Y:S01]  /*4e50*/  LDC R16, c[0x0][0x3e8] ;  /* 0x0000fa00ff107b82 */ /* 0x000ee20000000800 */
[----:B------:R-:W-:Y:S01]  /*4e60*/  FFMA.FTZ R0, R3, 1.1920928955078125e-07, R0 ;  /* 0x3400000003007823 */ /* 0x000fe20000010000 */
[----:B0-----:R-:W-:Y:S01]  /*4e70*/  UIMAD UR4, UR12, UR4, URZ ;  /* 0x000000040c0472a4 */ /* 0x001fe2000f8e02ff */
[----:B------:R-:W-:-:S03]  /*4e80*/  FFMA.FTZ R13, R12, R19, -0.16845393180847167969 ;  /* 0xbe2c7f300c0d7423 */ /* 0x000fc60000010013 */
[----:B------:R-:W-:Y:S01]  /*4e90*/  USHF.L.U32 UR6, UR4, 0x1, URZ ;  /* 0x0000000104067899 */ /* 0x000fe200080006ff */
[----:B------:R-:W0:Y:S02]  /*4ea0*/  @!P2 SYNCS.CCTL.IV [UR13+0x7000] ;  /* 0x00700000ff00a9b1 */ /* 0x000e24000800000d */
[----:B0-----:R-:W-:Y:S01]  /*4eb0*/  BAR.SYNC.DEFER_BLOCKING 0x0 ;  /* 0x0000000000007b1d */ /* 0x001fe20000010000 */
[----:B------:R-:W-:-:S04]  /*4ec0*/  FFMA.FTZ R13, R12, R13, 0.1716887056827545166 ;  /* 0x3e2fcf2a0c0d7423 */ /* 0x000fc8000001000d */
[C---:B------:R-:W-:Y:S01]  /*4ed0*/  FFMA.FTZ R13, R12.reuse, R13, -0.17900948226451873779 ;  /* 0xbe374e430c0d7423 */ /* 0x040fe2000001000d */
[----:B------:R-:W-:Y:S01]  /*4ee0*/  LDTM.16dp32bit_t0_t15.x8 R4, tmem[UR15] ;  /* 0x0000000f000479ee */ /* 0x000fe20008980000 */
[----:B------:R-:W0:Y:S02]  /*4ef0*/  LDTM.16dp32bit_t16_t31.x8 R4, tmem[UR15+0x8] ;  /* 0x0000080f000479ee */ /* 0x000e2400089a0000 */
[----:B------:R-:W-:-:S04]  /*4f00*/  FFMA.FTZ R13, R12, R13, 0.20512372255325317383 ;  /* 0x3e520bf40c0d7423 */ /* 0x000fc8000001000d */
[----:B------:R-:W-:-:S04]  /*4f10*/  FFMA.FTZ R13, R12, R13, -0.24046532809734344482 ;  /* 0xbe763c8b0c0d7423 */ /* 0x000fc8000001000d */
[----:B------:R-:W-:-:S04]  /*4f20*/  FFMA.FTZ R13, R12, R13, 0.28857114911079406738 ;  /* 0x3e93bf990c0d7423 */ /* 0x000fc8000001000d */
[C---:B------:R-:W-:Y:S01]  /*4f30*/  FFMA.FTZ R13, R12.reuse, R13, -0.36067417263984680176 ;  /* 0xbeb8aa490c0d7423 */ /* 0x040fe2000001000d */
[----:B------:R-:W4:Y:S01]  /*4f40*/  @!P2 SYNCS.CCTL.IV [UR13+0x7008] ;  /* 0x00700800ff00a9b1 */ /* 0x000f22000800000d */
[----:B------:R-:W-:Y:S02]  /*4f50*/  NOP ;  /* 0x0000000000007918 */ /* 0x000fe40000000000 */
[----:B------:R-:W-:Y:S01]  /*4f60*/  FFMA.FTZ R13, R12, R13, 0.48089820146560668945 ;  /* 0x3ef6384a0c0d7423 */ /* 0x000fe2000001000d */
[----:B------:R-:W-:-:S03]  /*4f70*/  FSETP.NEU.AND P2, PT, R23, RZ, PT ;  /* 0x000000ff1700720b */ /* 0x000fc60003f4d000 */
[----:B------:R-:W-:Y:S01]  /*4f80*/  FFMA.FTZ R13, R12, R13, -0.72134751081466674805 ;  /* 0xbf38aa3b0c0d7423 */ /* 0x000fe2000001000d */
[----:B0-----:R-:W-:Y:S01]  /*4f90*/  @P0 FMUL R8, R8, 0.25 ;  /* 0x3e80000008080820 */ /* 0x001fe20000400000 */
[----:B------:R-:W-:Y:S01]  /*4fa0*/  @P0 FMUL R9, R9, 0.25 ;  /* 0x3e80000009090820 */ /* 0x000fe20000400000 */
[----:B------:R-:W-:Y:S01]  /*4fb0*/  @P0 FMUL R4, R4, 0.25 ;  /* 0x3e80000004040820 */ /* 0x000fe20000400000 */
[----:B------:R-:W-:Y:S01]  /*4fc0*/  @P0 FMUL R5, R5, 0.25 ;  /* 0x3e80000005050820 */ /* 0x000fe20000400000 */
[----:B------:R-:W-:Y:S01]  /*4fd0*/  @P0 FMUL R6, R6, 0.25 ;  /* 0x3e80000006060820 */ /* 0x000fe20000400000 */
[----:B------:R-:W-:Y:S01]  /*4fe0*/  @P0 FMUL R7, R7, 0.25 ;  /* 0x3e80000007070820 */ /* 0x000fe20000400000 */
[----:B------:R-:W-:Y:S01]  /*4ff0*/  @P0 FMUL R10, R10, 0.25 ;  /* 0x3e8000000a0a0820 */ /* 0x000fe20000400000 */
[----:B------:R-:W-:Y:S01]  /*5000*/  @P0 FMUL R11, R11, 0.25 ;  /* 0x3e8000000b0b0820 */ /* 0x000fe20000400000 */
[----:B------:R-:W-:Y:S01]  /*5010*/  @!P4 FMUL R8, R8, 16777216 ;  /* 0x4b8000000808c820 */ /* 0x000fe20000400000 */
[----:B------:R-:W-:Y:S01]  /*5020*/  @!P4 FMUL R9, R9, 16777216 ;  /* 0x4b8000000909c820 */ /* 0x000fe20000400000 */
[----:B------:R-:W-:Y:S01]  /*5030*/  @!P4 FMUL R4, R4, 16777216 ;  /* 0x4b8000000404c820 */ /* 0x000fe20000400000 */
[----:B------:R-:W-:Y:S01]  /*5040*/  @!P4 FMUL R5, R5, 16777216 ;  /* 0x4b8000000505c820 */ /* 0x000fe20000400000 */
[----:B------:R-:W-:Y:S01]  /*5050*/  @!P4 FMUL R6, R6, 16777216 ;  /* 0x4b8000000606c820 */ /* 0x000fe20000400000 */
[----:B------:R-:W-:Y:S01]  /*5060*/  @!P4 FMUL R7, R7, 16777216 ;  /* 0x4b8000000707c820 */ /* 0x000fe20000400000 */
[----:B------:R-:W-:Y:S01]  /*5070*/  @!P4 FMUL R10, R10, 16777216 ;  /* 0x4b8000000a0ac820 */ /* 0x000fe20000400000 */
[----:B------:R-:W-:Y:S01]  /*5080*/  @!P4 FMUL R11, R11, 16777216 ;  /* 0x4b8000000b0bc820 */ /* 0x000fe20000400000 */
[C---:B--2---:R-:W-:Y:S01]  /*5090*/  FMUL R3, R2.reuse, R8 ;  /* 0x0000000802037220 */ /* 0x044fe20000400000 */
[C---:B------:R-:W-:Y:S01]  /*50a0*/  FMUL R8, R2.reuse, R9 ;  /* 0x0000000902087220 */ /* 0x040fe20000400000 */
[C---:B------:R-:W-:Y:S01]  /*50b0*/  FMUL R4, R2.reuse, R4 ;  /* 0x0000000402047220 */ /* 0x040fe20000400000 */
[C---:B------:R-:W-:Y:S01]  /*50c0*/  FMUL R5, R2.reuse, R5 ;  /* 0x0000000502057220 */ /* 0x040fe20000400000 */
[C---:B------:R-:W-:Y:S01]  /*50d0*/  FMUL R6, R2.reuse, R6 ;  /* 0x0000000602067220 */ /* 0x040fe20000400000 */
[C---:B------:R-:W-:Y:S01]  /*50e0*/  FMUL R7, R2.reuse, R7 ;  /* 0x0000000702077220 */ /* 0x040fe20000400000 */
[C---:B------:R-:W-:Y:S01]  /*50f0*/  FMUL R9, R2.reuse, R10 ;  /* 0x0000000a02097220 */ /* 0x040fe20000400000 */
[----:B------:R-:W-:Y:S01]  /*5100*/  FMUL R2, R2, R11 ;  /* 0x0000000b02027220 */ /* 0x000fe20000400000 */
[----:B------:R-:W-:Y:S01]  /*5110*/  F2FP.BF16.F32.PACK_AB R4, R3, R4 ;  /* 0x000000040304723e */ /* 0x000fe200000010ff */
[----:B------:R-:W-:Y:S01]  /*5120*/  FMUL R13, R12, R13 ;  /* 0x0000000d0c0d7220 */ /* 0x000fe20000400000 */
[----:B------:R-:W-:-:S02]  /*5130*/  F2FP.BF16.F32.PACK_AB R5, R8, R5 ;  /* 0x000000050805723e */ /* 0x000fc400000010ff */
[----:B------:R-:W-:Y:S01]  /*5140*/  F2FP.BF16.F32.PACK_AB R6, R9, R6 ;  /* 0x000000060906723e */ /* 0x000fe200000010ff */
[----:B------:R-:W-:Y:S01]  /*5150*/  FMUL R13, R12, R13 ;  /* 0x0000000d0c0d7220 */ /* 0x000fe20000400000 */
[----:B------:R-:W-:Y:S02]  /*5160*/  F2FP.BF16.F32.PACK_AB R7, R2, R7 ;  /* 0x000000070207723e */ /* 0x000fe400000010ff */
[----:B------:R-:W-:Y:S01]  /*5170*/  ISETP.GE.U32.AND P0, PT, R23, 0x7f800000, PT ;  /* 0x7f8000001700780c */ /* 0x000fe20003f06070 */
[----:B------:R-:W-:Y:S01]  /*5180*/  FFMA.FTZ R13, R12, 1.4426950216293334961, R13 ;  /* 0x3fb8aa3b0c0d7823 */ /* 0x000fe2000001000d */
[--C-:B------:R-:W-:Y:S01]  /*5190*/  SHF.R.U32.HI R9, RZ, 0x6, R124.reuse ;  /* 0x00000006ff097819 */ /* 0x100fe2000001167c */
[----:B----4-:R0:W-:Y:S01]  /*51a0*/  STSM.16.M88.4 [R14], R4 ;  /* 0x000000040e007844 */ /* 0x0101e20000000200 */
[----:B------:R-:W-:Y:S01]  /*51b0*/  SHF.R.U32.HI R2, RZ, 0x2, R124 ;  /* 0x00000002ff027819 */ /* 0x000fe2000001167c */
[----:B------:R-:W-:Y:S01]  /*51c0*/  FADD R0, R0, R13 ;  /* 0x0000000d00007221 */ /* 0x000fe20000000000 */
[----:B------:R-:W-:Y:S01]  /*51d0*/  SGXT.U32 R9, R9, 0x2 ;  /* 0x000000020909781a */ /* 0x000fe20000000000 */
[----:B------:R-:W-:Y:S01]  /*51e0*/  BAR.SYNC.DEFER_BLOCKING 0x0 ;  /* 0x0000000000007b1d */ /* 0x000fe20000010000 */
[----:B------:R-:W-:-:S03]  /*51f0*/  LOP3.LUT R3, R2, 0x38, RZ, 0xc0, !PT ;  /* 0x0000003802037812 */ /* 0x000fc600078ec0ff */
[----:B---3--:R-:W-:Y:S01]  /*5200*/  IMAD R9, R9, R16, RZ ;  /* 0x0000001009097224 */ /* 0x008fe200078e02ff */
[----:B------:R-:W-:Y:S02]  /*5210*/  LOP3.LUT R22, R3, 0x1f, R124, 0xf8, !PT ;  /* 0x0000001f03167812 */ /* 0x000fe400078ef87c */
[----:B------:R-:W-:Y:S01]  /*5220*/  @P0 MOV R2, 0x7f800000 ;  /* 0x7f80000000020802 */ /* 0x000fe20000000f00 */
[----:B------:R-:W-:Y:S01]  /*5230*/  IMAD R11, R16, 0x4, R9 ;  /* 0x00000004100b7824 */ /* 0x000fe200078e0209 */
[C---:B------:R-:W-:Y:S02]  /*5240*/  SHF.L.U32 R3, R22.reuse, 0x3, RZ ;  /* 0x0000000316037819 */ /* 0x040fe400000006ff */
[----:B------:R-:W-:Y:S01]  /*5250*/  SHF.L.U32 R22, R22, 0x4, RZ ;  /* 0x0000000416167819 */ /* 0x000fe200000006ff */
[----:B------:R-:W-:Y:S01]  /*5260*/  @P0 FFMA.FTZ R0, R23, R2, +INF ;  /* 0x7f80000017000423 */ /* 0x000fe20000010002 */
[----:B------:R-:W-:Y:S01]  /*5270*/  IMAD R2, R114, UR5, RZ ;  /* 0x0000000572027c24 */ /* 0x000fe2000f8e02ff */
[----:B------:R-:W-:Y:S01]  /*5280*/  LEA R13, R16, R11, 0x2 ;  /* 0x0000000b100d7211 */ /* 0x000fe200078e10ff */
[----:B------:R-:W-:Y:S01]  /*5290*/  UIMAD.WIDE UR4, UR4, 0x2, URZ ;  /* 0x00000002040478a5 */ /* 0x000fe2000f8e02ff */
[----:B------:R-:W-:-:S02]  /*52a0*/  LOP3.LUT R8, R3, 0xc0, RZ, 0xc0, !PT ;  /* 0x000000c003087812 */ /* 0x000fc400078ec0ff */
[----:B------:R-:W-:Y:S01]  /*52b0*/  SHF.L.U32 R3, R2, 0x1, RZ ;  /* 0x0000000102037819 */ /* 0x000fe200000006ff */
[----:B0-----:R-:W-:Y:S01]  /*52c0*/  IMAD R14, R16, 0x4, R13 ;  /* 0x00000004100e7824 */ /* 0x001fe200078e020d */
[----:B------:R-:W-:Y:S01]  /*52d0*/  IADD3 R23, PT, PT, R17, R8, RZ ;  /* 0x0000000811177210 */ /* 0x000fe20007ffe0ff */
[----:B------:R-:W-:Y:S01]  /*52e0*/  IMAD.HI R2, R2, 0x2, RZ ;  /* 0x0000000202027827 */ /* 0x000fe200078e02ff */
[----:B-1----:R-:W-:Y:S01]  /*52f0*/  IADD3 R20, P0, P3, R3, UR6, R20 ;  /* 0x0000000603147c10 */ /* 0x002fe2000fb1e014 */
[----:B------:R0:W1:Y:S01]  /*5300*/  LDSM.16.M88.4 R4, [R15] ;  /* 0x000000000f04783b */ /* 0x0000620000000200 */
[----:B------:R-:W-:Y:S02]  /*5310*/  FSEL R0, R0, -INF , P2 ;  /* 0xff80000000007808 */ /* 0x000fe40001000000 */
[----:B------:R-:W2:Y:S01]  /*5320*/  LDCU UR4, c[0x0][0x3ec] ;  /* 0x00007d80ff0477ac */ /* 0x000ea20008000800 */
[----:B------:R-:W-:Y:S02]  /*5330*/  IADD3.X R24, PT, PT, R2, UR5, R21, P0, P3 ;  /* 0x0000000502187c10 */ /* 0x000fe400087e6415 */
[-C--:B------:R-:W-:Y:S01]  /*5340*/  LEA R2, P0, R9, R20.reuse, 0x1 ;  /* 0x0000001409027211 */ /* 0x080fe200078008ff */
[----:B------:R-:W-:Y:S01]  /*5350*/  FFMA R0, R0, 0.69314718246459960938, R61 ;  /* 0x3f31721800007823 */ /* 0x000fe2000000003d */
[----:B------:R-:W-:-:S02]  /*5360*/  LEA R8, P2, R11, R20, 0x1 ;  /* 0x000000140b087211 */ /* 0x000fc400078408ff */
[C---:B0-----:R-:W-:Y:S02]  /*5370*/  LEA R15, R16.reuse, R14, 0x2 ;  /* 0x0000000e100f7211 */ /* 0x041fe400078e10ff */
[----:B------:R-:W-:Y:S02]  /*5380*/  LEA.HI.X.SX32 R3, R9, R24, 0x1, P0 ;  /* 0x0000001809037211 */ /* 0x000fe400000f0eff */
[----:B------:R-:W-:Y:S02]  /*5390*/  LEA R17, R16, R15, 0x2 ;  /* 0x0000000f10117211 */ /* 0x000fe400078e10ff */
[-C--:B------:R-:W-:Y:S02]  /*53a0*/  LEA R10, P0, R13, R20.reuse, 0x1 ;  /* 0x000000140d0a7211 */ /* 0x080fe400078008ff */
[----:B------:R-:W-:Y:S02]  /*53b0*/  LEA R12, P3, R14, R20, 0x1 ;  /* 0x000000140e0c7211 */ /* 0x000fe400078608ff */
[----:B------:R-:W-:Y:S01]  /*53c0*/  LEA R19, R16, R17, 0x2 ;  /* 0x0000001110137211 */ /* 0x000fe200078e10ff */
[----:B--2---:R-:W-:Y:S01]  /*53d0*/  UIMAD UR4, UR12, UR4, URZ ;  /* 0x000000040c0472a4 */ /* 0x004fe2000f8e02ff */
[----:B------:R-:W-:-:S02]  /*53e0*/  LEA.HI.X.SX32 R9, R11, R24, 0x1, P2 ;  /* 0x000000180b097211 */ /* 0x000fc400010f0eff */
[-C--:B------:R-:W-:Y:S01]  /*53f0*/  LEA.HI.X.SX32 R11, R13, R24.reuse, 0x1, P0 ;  /* 0x000000180d0b7211 */ /* 0x080fe200000f0eff */
[----:B------:R-:W-:Y:S01]  /*5400*/  IMAD R21, R16, 0x4, R19 ;  /* 0x0000000410157824 */ /* 0x000fe200078e0213 */
[----:B------:R-:W-:Y:S01]  /*5410*/  LEA.HI.X.SX32 R13, R14, R24, 0x1, P3 ;  /* 0x000000180e0d7211 */ /* 0x000fe200018f0eff */
[----:B------:R-:W-:Y:S01]  /*5420*/  USHF.L.U32 UR6, UR4, 0x2, URZ ;  /* 0x0000000204067899 */ /* 0x000fe200080006ff */
[-C--:B------:R-:W-:Y:S01]  /*5430*/  LEA R14, P0, R15, R20.reuse, 0x1 ;  /* 0x000000140f0e7211 */ /* 0x080fe200078008ff */
[----:B------:R-:W-:Y:S01]  /*5440*/  UIMAD.WIDE UR4, UR4, 0x4, URZ ;  /* 0x00000004040478a5 */ /* 0x000fe2000f8e02ff */
[-C--:B------:R-:W-:Y:S02]  /*5450*/  LEA R16, P2, R17, R20.reuse, 0x1 ;  /* 0x0000001411107211 */ /* 0x080fe400078408ff */
[----:B------:R-:W-:Y:S02]  /*5460*/  LEA R18, P3, R19, R20, 0x1 ;  /* 0x0000001413127211 */ /* 0x000fe400078608ff */
[----:B------:R-:W-:-:S02]  /*5470*/  LEA.HI.X.SX32 R15, R15, R24, 0x1, P0 ;  /* 0x000000180f0f7211 */ /* 0x000fc400000f0eff */
[----:B------:R-:W-:Y:S02]  /*5480*/  LEA R20, P0, R21, R20, 0x1 ;  /* 0x0000001415147211 */ /* 0x000fe400078008ff */
[-C--:B------:R-:W-:Y:S02]  /*5490*/  LEA.HI.X.SX32 R17, R17, R24.reuse, 0x1, P2 ;  /* 0x0000001811117211 */ /* 0x080fe400010f0eff */
[-C--:B------:R-:W-:Y:S01]  /*54a0*/  LEA.HI.X.SX32 R19, R19, R24.reuse, 0x1, P3 ;  /* 0x0000001813137211 */ /* 0x080fe200018f0eff */
[----:B-1----:R0:W-:Y:S01]  /*54b0*/  STG.E.U16 desc[UR30][R2.64], R4 ;  /* 0x0000000402007986 */ /* 0x0021e2000c10151e */
[----:B------:R-:W-:Y:S02]  /*54c0*/  PRMT R25, R4, 0x7632, R25 ;  /* 0x0000763204197816 */ /* 0x000fe40000000019 */
[----:B------:R-:W-:Y:S02]  /*54d0*/  LEA.HI.X.SX32 R21, R21, R24, 0x1, P0 ;  /* 0x0000001815157211 */ /* 0x000fe400000f0eff */
[----:B------:R-:W-:Y:S01]  /*54e0*/  LOP3.LUT R22, R22, 0xf0, RZ, 0xc0, !PT ;  /* 0x000000f016167812 */ /* 0x000fe200078ec0ff */
[----:B------:R1:W-:Y:S01]  /*54f0*/  STG.E.U16 desc[UR30][R8.64], R25 ;  /* 0x0000001908007986 */ /* 0x0003e2000c10151e */
[----:B------:R-:W-:-:S03]  /*5500*/  LOP3.LUT R124, R124, 0xff, RZ, 0xc0, !PT ;  /* 0x000000ff7c7c7812 */ /* 0x000fc600078ec0ff */
[----:B------:R2:W-:Y:S01]  /*5510*/  STG.E.U16 desc[UR30][R10.64], R5 ;  /* 0x000000050a007986 */ /* 0x0005e2000c10151e */
[----:B------:R-:W-:Y:S02]  /*5520*/  ISETP.GE.U32.AND P0, PT, R124, 0x40, PT ;  /* 0x000000407c00780c */ /* 0x000fe40003f06070 */
[----:B0-----:R-:W-:Y:S02]  /*5530*/  PRMT R3, R5, 0x7632, R3 ;  /* 0x0000763205037816 */ /* 0x001fe40000000003 */
[----:B-1----:R-:W-:-:S03]  /*5540*/  PRMT R9, R6, 0x7632, R9 ;  /* 0x0000763206097816 */ /* 0x002fc60000000009 */
[----:B------:R0:W-:Y:S01]  /*5550*/  STG.E.U16 desc[UR30][R12.64], R3 ;  /* 0x000000030c007986 */ /* 0x0001e2000c10151e */
[----:B--2---:R-:W-:-:S03]  /*5560*/  PRMT R11, R7, 0x7632, R11 ;  /* 0x00007632070b7816 */ /* 0x004fc6000000000b */
[----:B------:R-:W-:Y:S04]  /*5570*/  STG.E.U16 desc[UR30][R14.64], R6 ;  /* 0x000000060e007986 */ /* 0x000fe8000c10151e */
[----:B------:R1:W-:Y:S04]  /*5580*/  STG.E.U16 desc[UR30][R16.64], R9 ;  /* 0x0000000910007986 */ /* 0x0003e8000c10151e */
[----:B------:R-:W-:Y:S01]  /*5590*/  STG.E.U16 desc[UR30][R18.64], R7 ;  /* 0x0000000712007986 */ /* 0x000fe2000c10151e */
[C---:B0-----:R-:W-:Y:S01]  /*55a0*/  SHF.L.U32 R3, R114.reuse, 0x2, RZ ;  /* 0x0000000272037819 */ /* 0x041fe200000006ff */
[----:B------:R-:W-:-:S02]  /*55b0*/  IMAD.HI R114, R114, 0x4, RZ ;  /* 0x0000000472727827 */ /* 0x000fc400078e02ff */
[----:B------:R-:W-:Y:S01]  /*55c0*/  STG.E.U16 desc[UR30][R20.64], R11 ;  /* 0x0000000b14007986 */ /* 0x000fe2000c10151e */
[----:B------:R-:W-:Y:S08]  /*55d0*/  BAR.SYNC.DEFER_BLOCKING 0x0 ;  /* 0x0000000000007b1d */ /* 0x000ff00000010000 */
[----:B-1----:R-:W0:Y:S01]  /*55e0*/  LDC.64 R8, c[0x0][0x3a0] ;  /* 0x0000e800ff087b82 */ /* 0x002e220000000a00 */
[----:B------:R-:W-:Y:S07]  /*55f0*/  STSM.16.M88 [R23], R0 ;  /* 0x0000000017007844 */ /* 0x000fee0000000000 */
[----:B------:R-:W-:Y:S01]  /*5600*/  BAR.SYNC.DEFER_BLOCKING 0x0 ;  /* 0x0000000000007b1d */ /* 0x000fe20000010000 */
[----:B0-----:R-:W-:-:S04]  /*5610*/  IADD3 R2, P2, P3, R3, UR6, R8 ;  /* 0x0000000603027c10 */ /* 0x001fc8000fb5e008 */
[----:B------:R-:W-:Y:S01]  /*5620*/  IADD3.X R3, PT, PT, R114, UR5, R9, P2, P3 ;  /* 0x0000000572037c10 */ /* 0x000fe200097e6409 */
[----:B------:R-:W0:Y:S04]  /*5630*/  LDSM.16.M88 R5, [R22+UR13] ;  /* 0x0000000d1605783b */ /* 0x000e280008000000 */
[----:B0-----:R0:W-:Y:S01]  /*5640*/  @!P0 STG.E desc[UR30][R2.64], R5 ;  /* 0x0000000502008986 */ /* 0x0011e2000c10191e */
[----:B------:R-:W-:Y:S06]  /*5650*/  BAR.SYNC.DEFER_BLOCKING 0x0 ;  /* 0x0000000000007b1d */ /* 0x000fec0000010000 */
[----:B------:R-:W-:Y:S05]  /*5660*/  @P1 BRA `(.L_x_20) ;  /* 0x0000000000a01947 */ /* 0x000fea0003800000 */
[----:B------:R-:W1:Y:S01]  /*5670*/  S2UR UR5, SR_CgaCtaId ;  /* 0x00000000000579c3 */ /* 0x000e620000008800 */
[----:B------:R-:W-:Y:S01]  /*5680*/  NOP ;  /* 0x0000000000007918 */ /* 0x000fe20000000000 */
[----:B------:R-:W-:Y:S01]  /*5690*/  UMOV UR4, 0x50 ;  /* 0x0000005000047882 */ /* 0x000fe20000000000 */
[----:B------:R-:W-:Y:S01]  /*56a0*/  MOV R0, UR14 ;  /* 0x0000000e00007c02 */ /* 0x000fe20008000f00 */
[----:B0-----:R-:W-:Y:S01]  /*56b0*/  IMAD.MOV.U32 R3, RZ, RZ, 0xf ;  /* 0x0000000fff037424 */ /* 0x001fe200078e00ff */
[----:B------:R-:W-:Y:S02]  /*56c0*/  MOV R7, 0x1 ;  /* 0x0000000100077802 */ /* 0x000fe40000000f00 */
[----:B------:R-:W-:-:S04]  /*56d0*/  LOP3.LUT R0, R0, 0xffff, RZ, 0xc0, !PT ;  /* 0x0000ffff00007812 */ /* 0x000fc800078ec0ff */
[----:B------:R-:W-:-:S04]  /*56e0*/  SHF.R.U32.HI R0, RZ, 0x5, R0 ;  /* 0x00000005ff007819 */ /* 0x000fc80000011600 */
[----:B------:R-:W-:Y:S02]  /*56f0*/  IADD3 R2, PT, PT, R0, 0x10, RZ ;  /* 0x0000001000027810 */ /* 0x000fe40007ffe0ff */
[----:B------:R-:W-:Y:S01]  /*5700*/  SHF.L.U32 R0, R3, R0, RZ ;  /* 0x0000000003007219 */ /* 0x000fe200000006ff */
[----:B-1----:R-:W-:Y:S01]  /*5710*/  ULEA UR6, UR5, UR4, 0x18 ;  /* 0x0000000405067291 */ /* 0x002fe2000f8ec0ff */
[----:B------:R-:W-:-:S04]  /*5720*/  SHF.L.U32 R3, R7, R2, RZ ;  /* 0x0000000207037219 */ /* 0x000fc800000006ff */
[----:B------:R-:W-:-:S04]  /*5730*/  LOP3.LUT R0, R3, R0, RZ, 0xfc, !PT ;  /* 0x0000000003007212 */ /* 0x000fc800078efcff */
[----:B------:R-:W0:Y:S01]  /*5740*/  LDS R5, [UR6] ;  /* 0x00000006ff057984 */ /* 0x000e220008000800 */
[C---:B------:R-:W-:Y:S02]  /*5750*/  LOP3.LUT R2, R0.reuse, 0xffff, RZ, 0xc0, !PT ;  /* 0x0000ffff00027812 */ /* 0x040fe400078ec0ff */
[----:B0-----:R-:W-:-:S04]  /*5760*/  LOP3.LUT R3, R0, 0xffff, R5, 0x80, !PT ;  /* 0x0000ffff00037812 */ /* 0x001fc800078e8005 */
[----:B------:R-:W-:-:S13]  /*5770*/  ISETP.NE.AND P0, PT, R3, R2, PT ;  /* 0x000000020300720c */ /* 0x000fda0003f05270 */
[----:B------:R-:W-:Y:S05]  /*5780*/  @P0 BRA `(.L_x_21) ;  /* 0x0000000000500947 */ /* 0x000fea0003800000 */
[----:B------:R-:W-:Y:S02]  /*5790*/  SHF.R.U32.HI R5, RZ, 0x10, R5 ;  /* 0x00000010ff057819 */ /* 0x000fe40000011605 */
[----:B------:R-:W-:-:S04]  /*57a0*/  SHF.R.U32.HI R2, RZ, 0x10, R0 ;  /* 0x00000010ff027819 */ /* 0x000fc80000011600 */
[----:B------:R-:W-:-:S04]  /*57b0*/  LOP3.LUT R5, R5, R2, RZ, 0xc0, !PT ;  /* 0x0000000205057212 */ /* 0x000fc800078ec0ff */
[----:B------:R-:W-:-:S13]  /*57c0*/  ISETP.NE.AND P0, PT, R5, R2, PT ;  /* 0x000000020500720c */ /* 0x000fda0003f05270 */
[----:B------:R-:W-:Y:S05]  /*57d0*/  @P0 BRA `(.L_x_22) ;  /* 0x0000000000300947 */ /* 0x000fea0003800000 */
[----:B------:R-:W-:Y:S01]  /*57e0*/  R2UR UR4, R0 ;  /* 0x00000000000472ca */ /* 0x000fe200000e0000 */
[----:B------:R-:W-:Y:S01]  /*57f0*/  VOTEU.ANY UR5, UPT, PT ;  /* 0x0000000000057886 */ /* 0x000fe200038e0100 */
[----:B------:R-:W0:Y:S01]  /*5800*/  S2R R0, SR_LANEID ;  /* 0x0000000000007919 */ /* 0x000e220000000000 */
[----:B------:R-:W-:-:S10]  /*5810*/  UFLO.U32 UR5, UR5 ;  /* 0x00000005000572bd */ /* 0x000fd400080e0000 */
[----:B------:R-:W-:-:S06]  /*5820*/  ULOP3.LUT UR4, URZ, UR4, URZ, 0x33, !UPT ;  /* 0x00000004ff047292 */ /* 0x000fcc000f8e33ff */
[----:B------:R-:W-:-:S04]  /*5830*/  MOV R2, UR4 ;  /* 0x0000000400027c02 */ /* 0x000fc80008000f00 */
[----:B------:R-:W1:Y:S02]  /*5840*/  REDUX UR7, R2 ;  /* 0x00000000020773c4 */ /* 0x000e640000000000 */
[----:B------:R2:W-:Y:S01]  /*5850*/  UTCATOMSWS.AND URZ, UR4 ;  /* 0x0000000400ff79e3 */ /* 0x0005e20008000000 */
[----:B0-----:R-:W-:Y:S01]  /*5860*/  ISETP.EQ.U32.AND P0, PT, R0, UR5, PT ;  /* 0x0000000500007c0c */ /* 0x001fe2000bf02070 */
[----:B-1----:R-:W-:-:S12]  /*5870*/  IMAD.U32 R0, RZ, RZ, UR7 ;  /* 0x00000007ff007e24 */ /* 0x002fd8000f8e00ff */
[----:B------:R2:W-:Y:S01]  /*5880*/  @P0 ATOMS.AND RZ, [UR6], R0 ;  /* 0x00000000ffff098c */ /* 0x0005e2000a800006 */
[----:B------:R-:W-:Y:S05]  /*5890*/  BRA `(.L_x_20) ;  /* 0x0000000000147947 */ /* 0x000fea0003800000 */
.L_x_22:
[----:B------:R-:W-:-:S07]  /*58a0*/  MOV R2, 0x58c0 ;  /* 0x000058c000027802 */ /* 0x000fce0000000f00 */
[----:B------:R-:W-:Y:S05]  /*58b0*/  CALL.REL.NOINC `($__internal_0_$__cuda_sm10x_tcgen05_guardrail_trap_col_being_dealloced_not_returned_by_alloc) ;  /* 0x0000000000447944 */ /* 0x000fea0003c00000 */
[----:B------:R-:W-:Y:S05]  /*58c0*/  BRA `(.L_x_20) ;  /* 0x0000000000087947 */ /* 0x000fea0003800000 */
.L_x_21:
[----:B------:R-:W-:-:S07]  /*58d0*/  MOV R2, 0x58f0 ;  /* 0x000058f000027802 */ /* 0x000fce0000000f00 */
[----:B------:R-:W-:Y:S05]  /*58e0*/  CALL.REL.NOINC `($__internal_2_$__cuda_sm10x_tcgen05_guardrail_trap_unallocated_columns_being_dealloced) ;  /* 0x0000000000507944 */ /* 0x000fea0003c00000 */
.L_x_20:
[----:B------:R-:W-:Y:S01]  /*58f0*/  NOP ;  /* 0x0000000000007918 */ /* 0x000fe20000000000 */
[----:B--2---:R-:W-:Y:S05]  /*5900*/  EXIT ;  /* 0x000000000000794d */ /* 0x004fea0003800000 */
.L_x_8:
[----:B------:R-:W1:Y:S02]  /*5910*/  SYNCS.PHASECHK.TRANS64.TRYWAIT P0, [UR13+0x2000], RZ ;  /* 0x002000ffff0075a7 */ /* 0x000e64000800110d */
[----:B-1----:R-:W-:Y:S05]  /*5920*/  @!P0 BRA `(.L_x_8) ;  /* 0xfffffffc00f88947 */ /* 0x002fea000383ffff */
[----:B------:R-:W-:Y:S05]  /*5930*/  BRA `(.L_x_7) ;  /* 0xffffffb800b47947 */ /* 0x000fea000383ffff */
.L_x_14:
[----:B------:R-:W1:Y:S02]  /*5940*/  SYNCS.PHASECHK.TRANS64.TRYWAIT P3, [UR13+0x7010], RZ ;  /* 0x007010ffff0075a7 */ /* 0x000e64000806110d */
[----:B-1----:R-:W-:Y:S05]  /*5950*/  @!P3 BRA `(.L_x_14) ;  /* 0xfffffffc00f8b947 */ /* 0x002fea000383ffff */
[----:B------:R-:W-:Y:S05]  /*5960*/  BRA `(.L_x_23) ;  /* 0xffffffdc00007947 */ /* 0x000fea000383ffff */
.L_x_15:
[----:B------:R-:W1:Y:S02]  /*5970*/  SYNCS.PHASECHK.TRANS64.TRYWAIT P3, [UR16], R100 ;  /* 0x00000064ff0075a7 */ /* 0x000e640008061110 */
[----:B-1----:R-:W-:Y:S05]  /*5980*/  @!P3 BRA `(.L_x_15) ;  /* 0xfffffffc00f8b947 */ /* 0x002fea000383ffff */
[----:B------:R-:W-:Y:S05]  /*5990*/  BRA `(.L_x_24) ;  /* 0xffffffe800307947 */ /* 0x000fea000383ffff */
.L_x_19:
[----:B------:R-:W0:Y:S02]  /*59a0*/  SYNCS.PHASECHK.TRANS64.TRYWAIT P0, [UR16], R3 ;  /* 0x00000003ff0075a7 */ /* 0x000e240008001110 */
[----:B0-----:R-:W-:Y:S05]  /*59b0*/  @!P0 BRA `(.L_x_19) ;  /* 0xfffffffc00f88947 */ /* 0x001fea000383ffff */
[----:B------:R-:W-:Y:S05]  /*59c0*/  BRA `(.L_x_18) ;  /* 0xfffffff000d07947 */ /* 0x000fea000383ffff */
        .weak           $__internal_0_$__cuda_sm10x_tcgen05_guardrail_trap_col_being_dealloced_not_returned_by_alloc
        .type           $__internal_0_$__cuda_sm10x_tcgen05_guardrail_trap_col_being_dealloced_not_returned_by_alloc,@function
        .size           $__internal_0_$__cuda_sm10x_tcgen05_guardrail_trap_col_being_dealloced_not_returned_by_alloc,($__internal_1_$__cuda_sm10x_tcgen05_guardrail_trap_phase_invalid_during_alloc - $__internal_0_$__cuda_sm10x_tcgen05_guardrail_trap_col_being_dealloced_not_returned_by_alloc)
$__internal_0_$__cuda_sm10x_tcgen05_guardrail_trap_col_being_dealloced_not_returned_by_alloc:
[----:B------:R-:W-:Y:S05]  /*59d0*/  BPT.TRAP 0x1 ;  /* 0x000000040000795c */ /* 0x000fea0000300000 */
[----:B------:R-:W-:-:S04]  /*59e0*/  HFMA2 R3, -RZ, RZ, 0, 0 ;  /* 0x00000000ff037431 */ /* 0x000fc800000001ff */
[----:B------:R-:W-:Y:S05]  /*59f0*/  RET.REL.NODEC R2 `(attn_fwd) ;  /* 0xffffffa402807950 */ /* 0x000fea0003c3ffff */
        .weak           $__internal_1_$__cuda_sm10x_tcgen05_guardrail_trap_phase_invalid_during_alloc
        .type           $__internal_1_$__cuda_sm10x_tcgen05_guardrail_trap_phase_invalid_during_alloc,@function
        .size           $__internal_1_$__cuda_sm10x_tcgen05_guardrail_trap_phase_invalid_during_alloc,($__internal_2_$__cuda_sm10x_tcgen05_guardrail_trap_unallocated_columns_being_dealloced - $__internal_1_$__cuda_sm10x_tcgen05_guardrail_trap_phase_invalid_during_alloc)
$__internal_1_$__cuda_sm10x_tcgen05_guardrail_trap_phase_invalid_during_alloc:
[----:B------:R-:W-:Y:S05]  /*5a00*/  BPT.TRAP 0x1 ;  /* 0x000000040000795c */ /* 0x000fea0000300000 */
[----:B------:R-:W-:-:S04]  /*5a10*/  MOV R3, 0x0 ;  /* 0x0000000000037802 */ /* 0x000fc80000000f00 */
[----:B------:R-:W-:Y:S05]  /*5a20*/  RET.REL.NODEC R2 `(attn_fwd) ;  /* 0xffffffa402747950 */ /* 0x000fea0003c3ffff */
        .weak           $__internal_2_$__cuda_sm10x_tcgen05_guardrail_trap_unallocated_columns_being_dealloced
        .type           $__internal_2_$__cuda_sm10x_tcgen05_guardrail_trap_unallocated_columns_being_dealloced,@function
        .size           $__internal_2_$__cuda_sm10x_tcgen05_guardrail_trap_unallocated_columns_being_dealloced,(.L_x_28 - $__internal_2_$__cuda_sm10x_tcgen05_guardrail_trap_unallocated_columns_being_dealloced)
$__internal_2_$__cuda_sm10x_tcgen05_guardrail_trap_unallocated_columns_being_dealloced:
[----:B------:R-:W-:Y:S05]  /*5a30*/  BPT.TRAP 0x1 ;  /* 0x000000040000795c */ /* 0x000fea0000300000 */
[----:B------:R-:W-:-:S04]  /*5a40*/  HFMA2 R3, -RZ, RZ, 0, 0 ;  /* 0x00000000ff037431 */ /* 0x000fc800000001ff */
[----:B------:R-:W-:Y:S05]  /*5a50*/  RET.REL.NODEC R2 `(attn_fwd) ;  /* 0xffffffa402687950 */ /* 0x000fea0003c3ffff */
.L_x_25:
[----:B------:R-:W-:-:S00]  /*5a60*/  BRA `(.L_x_25) ;  /* 0xfffffffc00fc7947 */ /* 0x000fc0000383ffff */
[----:B------:R-:W-:-:S00]  /*5a70*/  NOP ;  /* 0x0000000000007918 */ /* 0x000fc00000000000 */
        /* <DEDUP_REMOVED lines=8> */
.L_x_28:


//--------------------- .nv.global.init           --------------------------
	.section	.nv.global.init,"aw",@progbits
.nv.global.init:
	.type		_$_str,@object
	.size		_$_str,(.L_3 - _$_str)
_$_str:
        /*0000*/ 	.byte	0x5f, 0x5f, 0x43, 0x55, 0x44, 0x41, 0x5f, 0x46, 0x54, 0x5a, 0x00
.L_3:


//--------------------- .nv.shared.attn_fwd       --------------------------
	.section	.nv.shared.attn_fwd,"aw",@nobits
	.sectionflags	@""
	.align	16
	.zero		1024


//--------------------- .nv.shared.reserved.0     --------------------------
	.section	.nv.shared.reserved.0,"aw",@nobits
	.align	8
	.weak		__nv_reservedSMEM_offset_0_alias
	.size		__nv_reservedSMEM_offset_0_alias, 0, 64
	.other		__nv_reservedSMEM_offset_0_alias,@"STO_CUDA_RESERVED_SHARED STV_DEFAULT"
__nv_reservedSMEM_offset_0_alias:
	.zero		0
.nv.shared.reserved.0:
	.zero		64
	.weak		__nv_reservedSMEM_allocation_phase
	.type		__nv_reservedSMEM_allocation_phase,@object
	.size		__nv_reservedSMEM_allocation_phase,(.L_0 - __nv_reservedSMEM_allocation_phase)
__nv_reservedSMEM_allocation_phase:
	.zero		1
.L_0:
	.zero		7
	.weak		__nv_reservedSMEM_devtool_atexit_pc
	.type		__nv_reservedSMEM_devtool_atexit_pc,@object
	.size		__nv_reservedSMEM_devtool_atexit_pc,(__nv_reservedSMEM_allocation_mask - __nv_reservedSMEM_devtool_atexit_pc)
__nv_reservedSMEM_devtool_atexit_pc:
	.zero		8
	.weak		__nv_reservedSMEM_allocation_mask
	.type		__nv_reservedSMEM_allocation_mask,@object
	.size		__nv_reservedSMEM_allocation_mask,(.L_2 - __nv_reservedSMEM_allocation_mask)
__nv_reservedSMEM_allocation_mask:
	.zero		4
.L_2:


//--------------------- .nv.constant0.attn_fwd    --------------------------
	.section	.nv.constant0.attn_fwd,"a",@progbits
	.sectionflags	@""
	.align	4
.nv.constant0.attn_fwd:
	.zero		1032


//--------------------- SYMBOLS --------------------------

	.type		.nv.reservedSmem.offset0,@object
	.size		.nv.reservedSmem.offset0,0x4
	.type		.nv.reservedSmem.cap,@object
	.size		.nv.reservedSmem.cap,0x4
